def gluon_wgmma(
    a_ptr,
    b_ptr,
    c_ptr,
    M,
    N,
    K,
    stride_am,
    stride_bk,
    stride_cm,
    BLOCK_M: gl.constexpr,
    BLOCK_N: gl.constexpr,
    BLOCK_K: gl.constexpr,
    DTYPE: gl.constexpr,
    A_LAYOUT: gl.constexpr,
    B_LAYOUT: gl.constexpr,
    C_LAYOUT: gl.constexpr,
    B_SHAPE: gl.constexpr,
    TRANS_B: gl.constexpr,
    NUM_BUFFERS: gl.constexpr,
    NUM_WARPS: gl.constexpr,
):
    a_desc = tma.make_tensor_descriptor(
        a_ptr, [M, K], [stride_am, 1], [BLOCK_M, BLOCK_K], A_LAYOUT
    )
    b_desc = tma.make_tensor_descriptor(
        b_ptr,
        [N, K] if TRANS_B else [K, N],
        [stride_bk, 1],
        B_SHAPE,
        B_LAYOUT,
    )
    c_desc = tma.make_tensor_descriptor(
        c_ptr, [M, N], [stride_cm, 1], [BLOCK_M, BLOCK_N], C_LAYOUT
    )

    a_bufs = gl.allocate_shared_memory(
        DTYPE, [NUM_BUFFERS, BLOCK_M, BLOCK_K], A_LAYOUT
    )
    b_bufs = gl.allocate_shared_memory(DTYPE, [NUM_BUFFERS] + B_SHAPE, B_LAYOUT)

    pid_m = gl.program_id(0)
    pid_n = gl.program_id(1)
    off_m = pid_m * BLOCK_M
    off_n = pid_n * BLOCK_N

    mma_layout: gl.constexpr = pick_wgmma_layout(DTYPE, BLOCK_M, BLOCK_N, NUM_WARPS)
    acc = warpgroup_mma_init(
        gl.zeros((BLOCK_M, BLOCK_N), dtype=gl.float32, layout=mma_layout)
    )

    bars = gl.allocate_shared_memory(
        gl.int64, [NUM_BUFFERS, 1], mbarrier.MBarrierLayout()
    )
    for i in gl.static_range(NUM_BUFFERS):
        mbarrier.init(bars.index(i), count=1)
    idx = 0
    phase = 0

    for k in range(0, K, BLOCK_K):
        a = a_bufs.index(idx)
        b = b_bufs.index(idx)
        bar = bars.index(idx)
        mbarrier.expect(bar, a_desc.block_type.nbytes + b_desc.block_type.nbytes)
        tma.async_copy_global_to_shared(a_desc, [off_m, k], bar, a)
        tma.async_copy_global_to_shared(
            b_desc, [off_n, k] if TRANS_B else [k, off_n], bar, b
        )
        mbarrier.wait(bar, phase=phase)

        if TRANS_B:
            b = b.permute((1, 0))
        acc = warpgroup_mma_wait(num_outstanding=0, deps=(acc,))
        acc = warpgroup_mma(a, b, acc, is_async=True)

        idx += 1
        if idx == NUM_BUFFERS:
            idx = 0
            phase ^= 1

    acc = warpgroup_mma_wait(num_outstanding=0, deps=(acc,))
    for i in gl.static_range(NUM_BUFFERS):
        mbarrier.invalidate(bars.index(i))

    c_smem = gl.allocate_shared_memory(DTYPE, [BLOCK_M, BLOCK_N], C_LAYOUT)
    c_smem.store(acc.to(DTYPE))
    fence_async_shared()
    tma.async_copy_shared_to_global(c_desc, [off_m, off_n], c_smem)
    tma.store_wait(pendings=0)

# config = {"BLOCK_K": 32, "BLOCK_M": 256, "BLOCK_N": 128, "arch": "sm_90", "dtype": "fp16", "num_buffers": 3, "num_warps": 8, "trans_b": 0}
# arch = sm_90


// ===== COMPILED SASS (sm_90a) =====

	.target	sm_90a

	.elftype	@"ET_EXEC"


//--------------------- .note.nv.tkinfo           --------------------------
	.section	.note.nv.tkinfo,"",@"SHT_NOTE"
	.sectionflags	@"SHF_NOTE_NV_TKINFO"
	.tkinfo
        /*0018*/ 	.word	0x00000002
        /*0030*/ 	.string	""
        /*0030*/ 	.string	"ptxas"
        /*0030*/ 	.string	"Cuda compilation tools, release 13.0, V13.0.88"
        /*0030*/ 	.string	"Build cuda_13.0.r13.0/compiler.36424714_0"
        /*0030*/ 	.string	"-v  -suppress-debug-info  -lineinfo  -arch sm_90a "



//--------------------- .note.nv.cuinfo           --------------------------
	.section	.note.nv.cuinfo,"",@"SHT_NOTE"
	.sectionflags	@"SHF_NOTE_NV_CUINFO"
        /*0018*/ 	.short	0x0002
        /*001a*/ 	.short	0x005a
        /*001c*/ 	.short	0x0082
	.zero		2


//--------------------- .nv.info                  --------------------------
	.section	.nv.info,"",@"SHT_CUDA_INFO"
	.align	4


	//----- nvinfo : EIATTR_REGCOUNT
	.align		4
        /*0000*/ 	.byte	0x04, 0x2f
        /*0002*/ 	.short	(.L_1 - .L_0)
	.align		4
.L_0:
        /*0004*/ 	.word	index@(gluon_wgmma)
        /*0008*/ 	.word	0x0000009a


	//----- nvinfo : EIATTR_FRAME_SIZE
	.align		4
.L_1:
        /*000c*/ 	.byte	0x04, 0x11
        /*000e*/ 	.short	(.L_3 - .L_2)
	.align		4
.L_2:
        /*0010*/ 	.word	index@(gluon_wgmma)
        /*0014*/ 	.word	0x00000000


	//----- nvinfo : EIATTR_MIN_STACK_SIZE
	.align		4
.L_3:
        /*0018*/ 	.byte	0x04, 0x12
        /*001a*/ 	.short	(.L_5 - .L_4)
	.align		4
.L_4:
        /*001c*/ 	.word	index@(gluon_wgmma)
        /*0020*/ 	.word	0x00000000
.L_5:


//--------------------- .nv.compat                --------------------------
	.section	.nv.compat,"",@"SHT_CUDA_COMPAT_INFO"
	.align	4
        /*0000*/ 	.byte	0x02, 0x09, 0x01, 0x00, 0x02, 0x02, 0x04, 0x00, 0x02, 0x05, 0x05, 0x00, 0x03, 0x07, 0x01, 0x01
        /*0010*/ 	.byte	0x02, 0x03, 0x03, 0x00, 0x02, 0x06, 0x01, 0x00, 0x04, 0x0b, 0x08, 0x00, 0x00, 0x00, 0x00, 0x00
        /*0020*/ 	.byte	0x00, 0x00, 0x00, 0x00


//--------------------- .nv.info.gluon_wgmma      --------------------------
	.section	.nv.info.gluon_wgmma,"",@"SHT_CUDA_INFO"
	.sectionflags	@""
	.align	4


	//----- nvinfo : EIATTR_CUDA_API_VERSION
	.align		4
        /*0000*/ 	.byte	0x04, 0x37
        /*0002*/ 	.short	(.L_7 - .L_6)
.L_6:
        /*0004*/ 	.word	0x00000082


	//----- nvinfo : EIATTR_KPARAM_INFO
	.align		4
.L_7:
        /*0008*/ 	.byte	0x04, 0x17
        /*000a*/ 	.short	(.L_9 - .L_8)
.L_8:
        /*000c*/ 	.word	0x00000000
        /*0010*/ 	.short	0x000a
        /*0012*/ 	.short	0x0048
        /*0014*/ 	.byte	0x00, 0xf4, 0x21, 0x00


	//----- nvinfo : EIATTR_KPARAM_INFO
	.align		4
.L_9:
        /*0018*/ 	.byte	0x04, 0x17
        /*001a*/ 	.short	(.L_11 - .L_10)
.L_10:
        /*001c*/ 	.word	0x00000000
        /*0020*/ 	.short	0x0009
        /*0022*/ 	.short	0x0040
        /*0024*/ 	.byte	0x00, 0xf4, 0x21, 0x00


	//----- nvinfo : EIATTR_KPARAM_INFO
	.align		4
.L_11:
        /*0028*/ 	.byte	0x04, 0x17
        /*002a*/ 	.short	(.L_13 - .L_12)
.L_12:
        /*002c*/ 	.word	0x00000000
        /*0030*/ 	.short	0x0008
        /*0032*/ 	.short	0x0038
        /*0034*/ 	.byte	0x00, 0xf0, 0x21, 0x00


	//----- nvinfo : EIATTR_KPARAM_INFO
	.align		4
.L_13:
        /*0038*/ 	.byte	0x04, 0x17
        /*003a*/ 	.short	(.L_15 - .L_14)
.L_14:
        /*003c*/ 	.word	0x00000000
        /*0040*/ 	.short	0x0007
        /*0042*/ 	.short	0x0030
        /*0044*/ 	.byte	0x00, 0xf0, 0x21, 0x00


	//----- nvinfo : EIATTR_KPARAM_INFO
	.align		4
.L_15:
        /*0048*/ 	.byte	0x04, 0x17
        /*004a*/ 	.short	(.L_17 - .L_16)
.L_16:
        /*004c*/ 	.word	0x00000000
        /*0050*/ 	.short	0x0006
        /*0052*/ 	.short	0x0028
        /*0054*/ 	.byte	0x00, 0xf0, 0x21, 0x00


	//----- nvinfo : EIATTR_KPARAM_INFO
	.align		4
.L_17:
        /*0058*/ 	.byte	0x04, 0x17
        /*005a*/ 	.short	(.L_19 - .L_18)
.L_18:
        /*005c*/ 	.word	0x00000000
        /*0060*/ 	.short	0x0005
        /*0062*/ 	.short	0x0020
        /*0064*/ 	.byte	0x00, 0xf0, 0x11, 0x00


	//----- nvinfo : EIATTR_KPARAM_INFO
	.align		4
.L_19:
        /*0068*/ 	.byte	0x04, 0x17
        /*006a*/ 	.short	(.L_21 - .L_20)
.L_20:
        /*006c*/ 	.word	0x00000000
        /*0070*/ 	.short	0x0004
        /*0072*/ 	.short	0x001c
        /*0074*/ 	.byte	0x00, 0xf0, 0x11, 0x00


	//----- nvinfo : EIATTR_KPARAM_INFO
	.align		4
.L_21:
        /*0078*/ 	.byte	0x04, 0x17
        /*007a*/ 	.short	(.L_23 - .L_22)
.L_22:
        /*007c*/ 	.word	0x00000000
        /*0080*/ 	.short	0x0003
        /*0082*/ 	.short	0x0018
        /*0084*/ 	.byte	0x00, 0xf0, 0x11, 0x00


	//----- nvinfo : EIATTR_KPARAM_INFO
	.align		4
.L_23:
        /*0088*/ 	.byte	0x04, 0x17
        /*008a*/ 	.short	(.L_25 - .L_24)
.L_24:
        /*008c*/ 	.word	0x00000000
        /*0090*/ 	.short	0x0002
        /*0092*/ 	.short	0x0010
        /*0094*/ 	.byte	0x00, 0xf4, 0x21, 0x00


	//----- nvinfo : EIATTR_KPARAM_INFO
	.align		4
.L_25:
        /*0098*/ 	.byte	0x04, 0x17
        /*009a*/ 	.short	(.L_27 - .L_26)
.L_26:
        /*009c*/ 	.word	0x00000000
        /*00a0*/ 	.short	0x0001
        /*00a2*/ 	.short	0x0008
        /*00a4*/ 	.byte	0x00, 0xf4, 0x21, 0x00


	//----- nvinfo : EIATTR_KPARAM_INFO
	.align		4
.L_27:
        /*00a8*/ 	.byte	0x04, 0x17
        /*00aa*/ 	.short	(.L_29 - .L_28)
.L_28:
        /*00ac*/ 	.word	0x00000000
        /*00b0*/ 	.short	0x0000
        /*00b2*/ 	.short	0x0000
        /*00b4*/ 	.byte	0x00, 0xf4, 0x21, 0x00


	//----- nvinfo : EIATTR_SPARSE_MMA_MASK
	.align		4
.L_29:
        /*00b8*/ 	.byte	0x03, 0x50
        /*00ba*/ 	.short	0x0000


	//----- nvinfo : EIATTR_MAXREG_COUNT
	.align		4
        /*00bc*/ 	.byte	0x03, 0x1b
        /*00be*/ 	.short	0x00ff


	//----- nvinfo : EIATTR_NUM_BARRIERS
	.align		4
        /*00c0*/ 	.byte	0x02, 0x4c
        /*00c2*/ 	.byte	0x01
	.zero		1


	//----- nvinfo : EIATTR_MERCURY_ISA_VERSION
	.align		4
        /*00c4*/ 	.byte	0x03, 0x5f
        /*00c6*/ 	.short	0x0101


	//----- nvinfo : EIATTR_INT_WARP_WIDE_INSTR_OFFSETS
	.align		4
        /*00c8*/ 	.byte	0x04, 0x31
        /*00ca*/ 	.short	(.L_31 - .L_30)


	//   ....[0]....
.L_30:
        /*00cc*/ 	.word	0x00001300


	//   ....[1]....
        /*00d0*/ 	.word	0x00001320


	//   ....[2]....
        /*00d4*/ 	.word	0x00001330


	//   ....[3]....
        /*00d8*/ 	.word	0x00001410


	//   ....[4]....
        /*00dc*/ 	.word	0x00001d20


	//   ....[5]....
        /*00e0*/ 	.word	0x00001d30


	//   ....[6]....
        /*00e4*/ 	.word	0x00001db0


	//   ....[7]....
        /*00e8*/ 	.word	0x00001dc0


	//   ....[8]....
        /*00ec*/ 	.word	0x00002780


	//   ....[9]....
        /*00f0*/ 	.word	0x00002790


	//----- nvinfo : EIATTR_COOP_GROUP_MASK_REGIDS
	.align		4
.L_31:
        /*00f4*/ 	.byte	0x04, 0x29
        /*00f6*/ 	.short	(.L_33 - .L_32)


	//   ....[0]....
.L_32:
        /*00f8*/ 	.word	0xffffffff


	//   ....[1]....
        /*00fc*/ 	.word	0xffffffff


	//   ....[2]....
        /*0100*/ 	.word	0xffffffff


	//----- nvinfo : EIATTR_COOP_GROUP_INSTR_OFFSETS
	.align		4
.L_33:
        /*0104*/ 	.byte	0x04, 0x28
        /*0106*/ 	.short	(.L_35 - .L_34)


	//   ....[0]....
.L_34:
        /*0108*/ 	.word	0x00000150


	//   ....[1]....
        /*010c*/ 	.word	0x00000720


	//   ....[2]....
        /*0110*/ 	.word	0x00000cd0


	//----- nvinfo : EIATTR_MBARRIER_INSTR_OFFSETS
	.align		4
.L_35:
        /*0114*/ 	.byte	0x04, 0x39
        /*0116*/ 	.short	(.L_37 - .L_36)


	//   ....[0]....
.L_36:
        /*0118*/ 	.word	0x00001490
        /*011c*/ 	.word	0x000000ff
        /*0120*/ 	.word	0x00012000
        /*0124*/ 	.short	0x0100
        /*0126*/ 	.byte	0x14
	.zero		1


	//   ....[1]....
        /*0128*/ 	.word	0x00001620
        /*012c*/ 	.word	0x000000ff
        /*0130*/ 	.word	0x00012008
        /*0134*/ 	.short	0x0100
        /*0136*/ 	.byte	0x14
	.zero		1


	//   ....[2]....
        /*0138*/ 	.word	0x000017b0
        /*013c*/ 	.word	0x000000ff
        /*0140*/ 	.word	0x00012010
        /*0144*/ 	.short	0x0100
        /*0146*/ 	.byte	0x14
	.zero		1


	//   ....[3]....
        /*0148*/ 	.word	0x00001f00
        /*014c*/ 	.word	0x000000ff
        /*0150*/ 	.word	0x00012000
        /*0154*/ 	.short	0x010a
        /*0156*/ 	.byte	0x20
	.zero		1


	//   ....[4]....
        /*0158*/ 	.word	0x00002200
        /*015c*/ 	.word	0x000000ff
        /*0160*/ 	.word	0x00012000
        /*0164*/ 	.short	0x0108
        /*0166*/ 	.byte	0x14
	.zero		1


	//   ....[5]....
        /*0168*/ 	.word	0x00002300
        /*016c*/ 	.word	0x000000ff
        /*0170*/ 	.word	0x00012008
        /*0174*/ 	.short	0x0108
        /*0176*/ 	.byte	0x14
	.zero		1


	//   ....[6]....
        /*0178*/ 	.word	0x000023f0
        /*017c*/ 	.word	0x000000ff
        /*0180*/ 	.word	0x00012010
        /*0184*/ 	.short	0x0108
        /*0186*/ 	.byte	0x14
	.zero		1


	//   ....[7]....
        /*0188*/ 	.word	0x00002820
        /*018c*/ 	.word	0x000000ff
        /*0190*/ 	.word	0x00012000
        /*0194*/ 	.short	0x010a
        /*0196*/ 	.byte	0x20
	.zero		1


	//----- nvinfo : EIATTR_NUM_MBARRIERS
	.align		4
.L_37:
        /*0198*/ 	.byte	0x03, 0x38
        /*019a*/ 	.short	0x0003


	//----- nvinfo : EIATTR_EXIT_INSTR_OFFSETS
	.align		4
        /*019c*/ 	.byte	0x04, 0x1c
        /*019e*/ 	.short	(.L_39 - .L_38)


	//   ....[0]....
.L_38:
        /*01a0*/ 	.word	0x00002810


	//----- nvinfo : EIATTR_REQNTID
	.align		4
.L_39:
        /*01a4*/ 	.byte	0x04, 0x10
        /*01a6*/ 	.short	(.L_41 - .L_40)
.L_40:
        /*01a8*/ 	.word	0x00000100
        /*01ac*/ 	.word	0x00000001
        /*01b0*/ 	.word	0x00000001


	//----- nvinfo : EIATTR_CRS_STACK_SIZE
	.align		4
.L_41:
        /*01b4*/ 	.byte	0x04, 0x1e
        /*01b6*/ 	.short	(.L_43 - .L_42)
.L_42:
        /*01b8*/ 	.word	0x00000000


	//----- nvinfo : EIATTR_CBANK_PARAM_SIZE
	.align		4
.L_43:
        /*01bc*/ 	.byte	0x03, 0x19
        /*01be*/ 	.short	0x0050


	//----- nvinfo : EIATTR_PARAM_CBANK
	.align		4
        /*01c0*/ 	.byte	0x04, 0x0a
        /*01c2*/ 	.short	(.L_45 - .L_44)
	.align		4
.L_44:
        /*01c4*/ 	.word	index@(.nv.constant0.gluon_wgmma)
        /*01c8*/ 	.short	0x0210
        /*01ca*/ 	.short	0x0050


	//----- nvinfo : EIATTR_SW_WAR
	.align		4
.L_45:
        /*01cc*/ 	.byte	0x04, 0x36
        /*01ce*/ 	.short	(.L_47 - .L_46)
.L_46:
        /*01d0*/ 	.word	0x00000008
.L_47:


//--------------------- .nv.callgraph             --------------------------
	.section	.nv.callgraph,"",@"SHT_CUDA_CALLGRAPH"
	.align	4
	.sectionentsize	8
	.align		4
        /*0000*/ 	.word	0x00000000
	.align		4
        /*0004*/ 	.word	0xffffffff
	.align		4
        /*0008*/ 	.word	0x00000000
	.align		4
        /*000c*/ 	.word	0xfffffffe
	.align		4
        /*0010*/ 	.word	0x00000000
	.align		4
        /*0014*/ 	.word	0xfffffffd
	.align		4
        /*0018*/ 	.word	0x00000000
	.align		4
        /*001c*/ 	.word	0xfffffffc


//--------------------- .text.gluon_wgmma         --------------------------
	.section	.text.gluon_wgmma,"ax",@progbits
	.align	128
        .global         gluon_wgmma
        .type           gluon_wgmma,@function
        .size           gluon_wgmma,(.L_x_52 - gluon_wgmma)
        .other          gluon_wgmma,@"STO_CUDA_ENTRY STV_DEFAULT"
gluon_wgmma:
.text.gluon_wgmma:
[----:B------:R-:W-:Y:S01]  /*0000*/  LDC R1, c[0x0][0x28] ;  /* 0x00000a00ff017b82 */ /* 0x000fe20000000800 */
[----:B------:R-:W1:Y:S07]  /*0010*/  S2R R0, SR_TID.X ;  /* 0x0000000000007919 */ /* 0x000e6e0000002100 */
[----:B------:R-:W2:Y:S01]  /*0020*/  S2UR UR4, SR_CgaCtaId ;  /* 0x00000000000479c3 */ /* 0x000ea20000008800 */
[----:B------:R-:W-:Y:S01]  /*0030*/  UMOV UR20, 0x400 ;  /* 0x0000040000147882 */ /* 0x000fe20000000000 */
[----:B------:R-:W-:Y:S01]  /*0040*/  ULDC UR6, c[0x0][0xc] ;  /* 0x0000030000067ab9 */ /* 0x000fe20000000800 */
[----:B------:R-:W-:Y:S01]  /*0050*/  ULDC.64 UR26, c[0x0][0x250] ;  /* 0x00009400001a7ab9 */ /* 0x000fe20000000a00 */
[----:B------:R-:W-:Y:S04]  /*0060*/  BSSY B0, `(.L_x_0) ;  /* 0x000001e000007945 */ /* 0x000fe80003800000 */
[----:B------:R-:W3:Y:S08]  /*0070*/  LDC R4, c[0x0][0x228] ;  /* 0x00008a00ff047b82 */ /* 0x000ef00000000800 */
[----:B------:R-:W4:Y:S08]  /*0080*/  LDC R15, c[0x0][0x230] ;  /* 0x00008c00ff0f7b82 */ /* 0x000f300000000800 */
[----:B------:R-:W-:Y:S01]  /*0090*/  S2UR UR29, SR_CTAID.Y ;  /* 0x00000000001d79c3 */ /* 0x000fe20000002600 */
[----:B--2---:R-:W-:-:S03]  /*00a0*/  ULEA UR20, UR4, UR20, 0x18 ;  /* 0x0000001404147291 */ /* 0x004fc6000f8ec03f */
[----:B------:R-:W-:Y:S01]  /*00b0*/  ULDC UR4, c[0x0][0x10] ;  /* 0x0000040000047ab9 */ /* 0x000fe20000000800 */
[----:B-1----:R-:W-:-:S03]  /*00c0*/  LOP3.LUT R6, R0, 0xff, RZ, 0xc0, !PT ;  /* 0x000000ff00067812 */ /* 0x002fc600078ec0ff */
[----:B------:R-:W1:Y:S01]  /*00d0*/  S2UR UR5, SR_CTAID.Z ;  /* 0x00000000000579c3 */ /* 0x000e620000002700 */
[----:B---3--:R-:W-:Y:S01]  /*00e0*/  VIADD R4, R4, 0xffffffff ;  /* 0xffffffff04047836 */ /* 0x008fe20000000000 */
[C---:B------:R-:W-:Y:S02]  /*00f0*/  ISETP.GE.U32.AND P0, PT, R6.reuse, 0x20, PT ;  /* 0x000000200600780c */ /* 0x040fe40003f06070 */
[C---:B------:R-:W-:Y:S02]  /*0100*/  ISETP.NE.U32.AND P2, PT, R6.reuse, RZ, PT ;  /* 0x000000ff0600720c */ /* 0x040fe40003f45070 */
[----:B------:R-:W-:Y:S02]  /*0110*/  LEA R12, R6, UR20, 0x2 ;  /* 0x00000014060c7c11 */ /* 0x000fe4000f8e10ff */
[----:B------:R-:W2:Y:S01]  /*0120*/  S2UR UR30, SR_CTAID.X ;  /* 0x00000000001e79c3 */ /* 0x000ea20000002500 */
[----:B----4-:R-:W-:-:S06]  /*0130*/  VIADD R14, R15, 0xffffffff ;  /* 0xffffffff0f0e7836 */ /* 0x010fcc0000000000 */
[----:B------:R3:W-:Y:S01]  /*0140*/  @!P0 STS [R12], RZ ;  /* 0x000000ff0c008388 */ /* 0x0007e20000000800 */
[----:B------:R-:W-:-:S03]  /*0150*/  NOP ;  /* 0x0000000000007918 */ /* 0x000fc60000000000 */
[----:B------:R3:W-:Y:S01]  /*0160*/  @!P2 STS [UR20+0x24], R4 ;  /* 0x00002404ff00a988 */ /* 0x0007e20008000814 */
[----:B-1----:R-:W-:-:S03]  /*0170*/  UIMAD UR4, UR5, UR4, UR29 ;  /* 0x00000004050472a4 */ /* 0x002fc6000f8e021d */
[----:B------:R3:W-:Y:S01]  /*0180*/  @!P2 STS [UR20+0x20], R14 ;  /* 0x0000200eff00a988 */ /* 0x0007e20008000814 */
[----:B--2---:R-:W-:-:S04]  /*0190*/  UIMAD UR4, UR4, UR6, UR30 ;  /* 0x00000006040472a4 */ /* 0x004fc8000f8e021e */
[----:B------:R-:W-:-:S04]  /*01a0*/  UIMAD UR4, UR4, 0x180, URZ ;  /* 0x00000180040478a4 */ /* 0x000fc8000f8e023f */
[----:B------:R-:W-:-:S04]  /*01b0*/  UIADD3 UR22, UP0, UR4, UR26, URZ ;  /* 0x0000001a04167290 */ /* 0x000fc8000ff1e03f */
[----:B------:R-:W-:Y:S01]  /*01c0*/  ULEA.HI.X.SX32 UR23, UR4, UR27, 0x1, UP0 ;  /* 0x0000001b04177291 */ /* 0x000fe200080f0e3f */
[----:B---3--:R-:W-:Y:S11]  /*01d0*/  @P2 BRA `(.L_x_1) ;  /* 0x0000000000182947 */ /* 0x008ff60003800000 */
[----:B------:R-:W1:Y:S01]  /*01e0*/  LDS R2, [UR20+0x8] ;  /* 0x00000814ff027984 */ /* 0x000e620008000800 */
[----:B------:R-:W2:Y:S01]  /*01f0*/  LDC.64 R8, c[0x0][0x210] ;  /* 0x00008400ff087b82 */ /* 0x000ea20000000a00 */
[----:B------:R-:W-:Y:S02]  /*0200*/  IMAD.MOV.U32 R3, RZ, RZ, 0x70 ;  /* 0x00000070ff037424 */ /* 0x000fe400078e00ff */
[----:B--2---:R2:W-:Y:S03]  /*0210*/  STS.64 [UR20], R8 ;  /* 0x00000008ff007988 */ /* 0x0045e60008000a14 */
[----:B-1----:R-:W-:-:S05]  /*0220*/  LOP3.LUT R2, R2, 0x10, R3, 0xd8, !PT ;  /* 0x0000001002027812 */ /* 0x002fca00078ed803 */
[----:B------:R2:W-:Y:S02]  /*0230*/  STS [UR20+0x8], R2 ;  /* 0x00000802ff007988 */ /* 0x0005e40008000814 */
.L_x_1:
[----:B------:R-:W-:Y:S05]  /*0240*/  BSYNC B0 ;  /* 0x0000000000007941 */ /* 0x000fea0003800000 */
.L_x_0:
[----:B------:R-:W-:Y:S04]  /*0250*/  BSSY B0, `(.L_x_2) ;  /* 0x000000a000007945 */ /* 0x000fe80003800000 */
[----:B------:R-:W-:Y:S05]  /*0260*/  @P2 BRA `(.L_x_3) ;  /* 0x0000000000202947 */ /* 0x000fea0003800000 */
[----:B--2---:R-:W1:Y:S01]  /*0270*/  LDS R2, [UR20+0x34] ;  /* 0x00003414ff027984 */ /* 0x004e620008000800 */
[----:B------:R-:W-:Y:S02]  /*0280*/  IMAD.MOV.U32 R3, RZ, RZ, 0x1f000000 ;  /* 0x1f000000ff037424 */ /* 0x000fe400078e00ff */
[----:B------:R-:W-:Y:S01]  /*0290*/  @!P2 IMAD.MOV.U32 R5, RZ, RZ, 0xff ;  /* 0x000000ffff05a424 */ /* 0x000fe200078e00ff */
[----:B------:R-:W2:Y:S02]  /*02a0*/  @!P2 LDS R8, [UR20+0x38] ;  /* 0x00003814ff08a984 */ /* 0x000ea40008000800 */
[----:B-1----:R-:W-:Y:S02]  /*02b0*/  LOP3.LUT R2, R2, 0xff000000, R3, 0xb8, !PT ;  /* 0xff00000002027812 */ /* 0x002fe400078eb803 */
[----:B--2---:R-:W-:-:S03]  /*02c0*/  @!P2 LOP3.LUT R3, R8, 0xff, R5, 0xb8, !PT ;  /* 0x000000ff0803a812 */ /* 0x004fc600078eb805 */
[----:B------:R1:W-:Y:S04]  /*02d0*/  STS [UR20+0x34], R2 ;  /* 0x00003402ff007988 */ /* 0x0003e80008000814 */
[----:B------:R1:W-:Y:S02]  /*02e0*/  @!P2 STS [UR20+0x38], R3 ;  /* 0x00003803ff00a988 */ /* 0x0003e40008000814 */
.L_x_3:
[----:B------:R-:W-:Y:S05]  /*02f0*/  BSYNC B0 ;  /* 0x0000000000007941 */ /* 0x000fea0003800000 */
.L_x_2:
[----:B------:R-:W-:Y:S04]  /*0300*/  BSSY B0, `(.L_x_4) ;  /* 0x000000e000007945 */ /* 0x000fe80003800000 */
[----:B------:R-:W-:Y:S05]  /*0310*/  @P2 BRA `(.L_x_5) ;  /* 0x0000000000302947 */ /* 0x000fea0003800000 */
[----:B-1----:R-:W1:Y:S01]  /*0320*/  LDS R3, [UR20+0x34] ;  /* 0x00003414ff037984 */ /* 0x002e620008000800 */
[----:B------:R-:W3:Y:S03]  /*0330*/  LDC.64 R10, c[0x0][0x238] ;  /* 0x00008e00ff0a7b82 */ /* 0x000ee60000000a00 */
[----:B--2---:R-:W2:Y:S01]  /*0340*/  LDS R2, [UR20+0x1c] ;  /* 0x00001c14ff027984 */ /* 0x004ea20008000800 */
[C---:B---3--:R-:W-:Y:S01]  /*0350*/  SHF.L.U64.HI R8, R10.reuse, 0x1, R11 ;  /* 0x000000010a087819 */ /* 0x048fe2000001020b */
[----:B------:R-:W-:-:S03]  /*0360*/  IMAD.SHL.U32 R5, R10, 0x2, RZ ;  /* 0x000000020a057824 */ /* 0x000fc600078e00ff */
[--C-:B------:R-:W-:Y:S02]  /*0370*/  SHF.R.U32.HI R7, RZ, 0x4, R8.reuse ;  /* 0x00000004ff077819 */ /* 0x100fe40000011608 */
[----:B------:R-:W-:-:S05]  /*0380*/  SHF.R.U64 R5, R5, 0x4, R8 ;  /* 0x0000000405057819 */ /* 0x000fca0000001208 */
[----:B------:R3:W-:Y:S01]  /*0390*/  STS [UR20+0xc], R5 ;  /* 0x00000c05ff007988 */ /* 0x0007e20008000814 */
[----:B-1----:R-:W-:Y:S02]  /*03a0*/  LOP3.LUT R3, R3, 0x7, RZ, 0xb8, !PT ;  /* 0x0000000703037812 */ /* 0x002fe400078eb8ff */
[----:B--2---:R-:W-:-:S03]  /*03b0*/  LOP3.LUT R2, R2, 0xf, R7, 0xb8, !PT ;  /* 0x0000000f02027812 */ /* 0x004fc600078eb807 */
[----:B------:R3:W-:Y:S04]  /*03c0*/  STS [UR20+0x34], R3 ;  /* 0x00003403ff007988 */ /* 0x0007e80008000814 */
[----:B------:R3:W-:Y:S02]  /*03d0*/  STS [UR20+0x1c], R2 ;  /* 0x00001c02ff007988 */ /* 0x0007e40008000814 */
.L_x_5:
[----:B------:R-:W-:Y:S05]  /*03e0*/  BSYNC B0 ;  /* 0x0000000000007941 */ /* 0x000fea0003800000 */
.L_x_4:
[----:B------:R-:W-:Y:S04]  /*03f0*/  BSSY B1, `(.L_x_6) ;  /* 0x000001b000017945 */ /* 0x000fe80003800000 */
[----:B------:R-:W-:Y:S01]  /*0400*/  BSSY B0, `(.L_x_7) ;  /* 0x0000016000007945 */ /* 0x000fe20003800000 */
[----:B------:R-:W-:-:S03]  /*0410*/  IMAD.MOV.U32 R13, RZ, RZ, RZ ;  /* 0x000000ffff0d7224 */ /* 0x000fc600078e00ff */
[----:B------:R-:W-:Y:S05]  /*0420*/  @P2 BRA `(.L_x_8) ;  /* 0x0000000000202947 */ /* 0x000fea0003800000 */
[----:B-123--:R-:W1:Y:S02]  /*0430*/  LDS R2, [UR20+0x34] ;  /* 0x00003414ff027984 */ /* 0x00ee640008000800 */
[----:B-1----:R-:W-:-:S05]  /*0440*/  LOP3.LUT R2, R2, 0x38, RZ, 0xb8, !PT ;  /* 0x0000003802027812 */ /* 0x002fca00078eb8ff */
[----:B------:R1:W-:Y:S01]  /*0450*/  STS [UR20+0x34], R2 ;  /* 0x00003402ff007988 */ /* 0x0003e20008000814 */
[----:B------:R-:W-:Y:S05]  /*0460*/  @P2 BRA `(.L_x_9) ;  /* 0x0000000000202947 */ /* 0x000fea0003800000 */
[----:B-1----:R-:W1:Y:S01]  /*0470*/  LDS R2, [UR20+0x8] ;  /* 0x00000814ff027984 */ /* 0x002e620008000800 */
[----:B------:R-:W-:-:S05]  /*0480*/  IMAD.MOV.U32 R3, RZ, RZ, 0x780 ;  /* 0x00000780ff037424 */ /* 0x000fca00078e00ff */
[----:B-1----:R-:W-:-:S05]  /*0490*/  LOP3.LUT R2, R2, 0x300, R3, 0xd8, !PT ;  /* 0x0000030002027812 */ /* 0x002fca00078ed803 */
[----:B------:R4:W-:Y:S02]  /*04a0*/  STS [UR20+0x8], R2 ;  /* 0x00000802ff007988 */ /* 0x0009e40008000814 */
.L_x_8:
[----:B------:R-:W-:Y:S05]  /*04b0*/  @P2 BRA `(.L_x_10) ;  /* 0x0000000000282947 */ /* 0x000fea0003800000 */
[----:B-1234-:R-:W1:Y:S02]  /*04c0*/  LDS R2, [UR20+0x8] ;  /* 0x00000814ff027984 */ /* 0x01ee640008000800 */
[----:B-1----:R-:W-:-:S05]  /*04d0*/  LOP3.LUT R2, R2, 0x1800, RZ, 0xb8, !PT ;  /* 0x0000180002027812 */ /* 0x002fca00078eb8ff */
[----:B------:R2:W-:Y:S02]  /*04e0*/  STS [UR20+0x8], R2 ;  /* 0x00000802ff007988 */ /* 0x0005e40008000814 */
.L_x_9:
[----:B------:R-:W-:Y:S05]  /*04f0*/  @P2 BREAK B0 ;  /* 0x0000000000002942 */ /* 0x000fea0003800000 */
[----:B------:R-:W-:Y:S05]  /*0500*/  @P2 BRA `(.L_x_11) ;  /* 0x0000000000242947 */ /* 0x000fea0003800000 */
[----:B------:R-:W3:Y:S01]  /*0510*/  LDS R3, [UR20+0x8] ;  /* 0x00000814ff037984 */ /* 0x000ee20008000800 */
[----:B-12---:R-:W-:-:S05]  /*0520*/  IMAD.MOV.U32 R2, RZ, RZ, 0x6000 ;  /* 0x00006000ff027424 */ /* 0x006fca00078e00ff */
[----:B---3--:R-:W-:-:S04]  /*0530*/  LOP3.LUT R2, R3, 0x4000, R2, 0xd8, !PT ;  /* 0x0000400003027812 */ /* 0x008fc800078ed802 */
[----:B------:R-:W-:-:S05]  /*0540*/  LOP3.LUT R2, R2, 0x400000, RZ, 0xb8, !PT ;  /* 0x0040000002027812 */ /* 0x000fca00078eb8ff */
[----:B------:R5:W-:Y:S02]  /*0550*/  STS [UR20+0x8], R2 ;  /* 0x00000802ff007988 */ /* 0x000be40008000814 */
.L_x_10:
[----:B------:R-:W-:Y:S05]  /*0560*/  BSYNC B0 ;  /* 0x0000000000007941 */ /* 0x000fea0003800000 */
.L_x_7:
[----:B-12345:R-:W1:Y:S02]  /*0570*/  @!P2 LDS R2, [UR20+0x8] ;  /* 0x00000814ff02a984 */ /* 0x03ee640008000800 */
[----:B-1----:R-:W-:-:S05]  /*0580*/  @!P2 LOP3.LUT R2, R2, 0x8000, RZ, 0xb8, !PT ;  /* 0x000080000202a812 */ /* 0x002fca00078eb8ff */
[----:B------:R3:W-:Y:S02]  /*0590*/  @!P2 STS [UR20+0x8], R2 ;  /* 0x00000802ff00a988 */ /* 0x0007e40008000814 */
.L_x_11:
[----:B------:R-:W-:Y:S05]  /*05a0*/  BSYNC B1 ;  /* 0x0000000000017941 */ /* 0x000fea0003800000 */
.L_x_6:
[----:B------:R-:W-:Y:S05]  /*05b0*/  WARPSYNC.ALL ;  /* 0x0000000000007948 */ /* 0x000fea0003800000 */
[----:B------:R-:W4:Y:S02]  /*05c0*/  LDC R5, c[0x0][0x22c] ;  /* 0x00008b00ff057b82 */ /* 0x000f240000000800 */
[----:B----4-:R-:W-:Y:S01]  /*05d0*/  VIADD R5, R5, 0xffffffff ;  /* 0xffffffff05057836 */ /* 0x010fe20000000000 */
[----:B------:R-:W-:Y:S06]  /*05e0*/  @P0 BRA `(.L_x_12) ;  /* 0x0000000000280947 */ /* 0x000fec0003800000 */
[----:B-123--:R-:W1:Y:S01]  /*05f0*/  S2R R2, SR_LANEID ;  /* 0x0000000000027919 */ /* 0x00ee620000000000 */
[----:B------:R-:W-:Y:S05]  /*0600*/  WARPSYNC.ALL ;  /* 0x0000000000007948 */ /* 0x000fea0003800000 */
[----:B-1----:R-:W-:-:S05]  /*0610*/  IMAD.SHL.U32 R7, R2, 0x4, RZ ;  /* 0x0000000402077824 */ /* 0x002fca00078e00ff */
[----:B------:R-:W1:Y:S01]  /*0620*/  LDS R9, [R7+UR20] ;  /* 0x0000001407097984 */ /* 0x000e620008000800 */
[----:B------:R-:W-:-:S05]  /*0630*/  IADD3 R2, P1, R7, UR22, RZ ;  /* 0x0000001607027c10 */ /* 0x000fca000ff3e0ff */
[----:B------:R-:W-:-:S05]  /*0640*/  IMAD.X R3, RZ, RZ, UR23, P1 ;  /* 0x00000017ff037e24 */ /* 0x000fca00088e06ff */
[----:B-1----:R4:W5:Y:S01]  /*0650*/  ATOMG.E.EXCH.STRONG.GPU PT, RZ, [R2], R9 ;  /* 0x0000000902ff73a8 */ /* 0x00296200041ee100 */
[----:B------:R-:W-:-:S04]  /*0660*/  DEPBAR {5,4,3,2,1,0} ;  /* 0x0000003f0000791a */ /* 0x000fc80000000000 */
[----:B------:R4:W-:Y:S01]  /*0670*/  UTMACCTL.IV [UR22] ;  /* 0x00000000160079b9 */ /* 0x0009e20008000000 */
[----:B------:R-:W-:Y:S01]  /*0680*/  NOP ;  /* 0x0000000000007918 */ /* 0x000fe20000000000 */
.L_x_12:
[----:B------:R-:W-:Y:S05]  /*0690*/  @P0 BRA `(.L_x_13) ;  /* 0x00000000000c0947 */ /* 0x000fea0003800000 */
[----:B------:R0:W-:Y:S01]  /*06a0*/  UTMACMDFLUSH ;  /* 0x00000000000079b7 */ /* 0x0001e20000000000 */
[----:B------:R-:W-:Y:S05]  /*06b0*/  @P0 BRA `(.L_x_13) ;  /* 0x0000000000040947 */ /* 0x000fea0003800000 */
[----:B------:R-:W-:-:S04]  /*06c0*/  DEPBAR.LE SB0, 0x0 ;  /* 0x000080000000791a */ /* 0x000fc80000000000 */
.L_x_13:
[----:B------:R-:W-:Y:S05]  /*06d0*/  WARPSYNC.ALL ;  /* 0x0000000000007948 */ /* 0x000fea0003800000 */
[----:B-----5:R-:W-:Y:S06]  /*06e0*/  BAR.SYNC.DEFER_BLOCKING 0x0 ;  /* 0x0000000000007b1d */ /* 0x020fec0000010000 */
[----:B------:R-:W-:Y:S02]  /*06f0*/  BSSY B1, `(.L_x_14) ;  /* 0x000000b000017945 */ /* 0x000fe40003800000 */
[----:B------:R-:W-:Y:S06]  /*0700*/  BAR.SYNC.DEFER_BLOCKING 0x0 ;  /* 0x0000000000007b1d */ /* 0x000fec0000010000 */
[----:B------:R5:W-:Y:S01]  /*0710*/  @!P0 STS [R12], RZ ;  /* 0x000000ff0c008388 */ /* 0x000be20000000800 */
[----:B------:R-:W-:Y:S01]  /*0720*/  NOP ;  /* 0x0000000000007918 */ /* 0x000fe20000000000 */
[----:B------:R-:W-:Y:S05]  /*0730*/  @P2 BRA `(.L_x_15) ;  /* 0x0000000000182947 */ /* 0x000fea0003800000 */
[----:B-1234-:R-:W1:Y:S01]  /*0740*/  LDS R2, [UR20+0x8] ;  /* 0x00000814ff027984 */ /* 0x01ee620008000800 */
[----:B------:R-:W2:Y:S01]  /*0750*/  LDC.64 R8, c[0x0][0x218] ;  /* 0x00008600ff087b82 */ /* 0x000ea20000000a00 */
[----:B------:R-:W-:Y:S02]  /*0760*/  IMAD.MOV.U32 R3, RZ, RZ, 0x70 ;  /* 0x00000070ff037424 */ /* 0x000fe400078e00ff */
[----:B--2---:R2:W-:Y:S03]  /*0770*/  STS.64 [UR20], R8 ;  /* 0x00000008ff007988 */ /* 0x0045e60008000a14 */
[----:B-1----:R-:W-:-:S05]  /*0780*/  LOP3.LUT R2, R2, 0x10, R3, 0xd8, !PT ;  /* 0x0000001002027812 */ /* 0x002fca00078ed803 */
[----:B------:R2:W-:Y:S02]  /*0790*/  STS [UR20+0x8], R2 ;  /* 0x00000802ff007988 */ /* 0x0005e40008000814 */
.L_x_15:
[----:B----4-:R-:W-:Y:S05]  /*07a0*/  BSYNC B1 ;  /* 0x0000000000017941 */ /* 0x010fea0003800000 */
.L_x_14:
[----:B------:R-:W-:Y:S04]  /*07b0*/  BSSY B1, `(.L_x_16) ;  /* 0x000000a000017945 */ /* 0x000fe80003800000 */
[----:B------:R-:W-:Y:S05]  /*07c0*/  @P2 BRA `(.L_x_17) ;  /* 0x0000000000202947 */ /* 0x000fea0003800000 */
[----:B-123--:R-:W1:Y:S01]  /*07d0*/  LDS R2, [UR20+0x34] ;  /* 0x00003414ff027984 */ /* 0x00ee620008000800 */
[----:B------:R-:W-:Y:S02]  /*07e0*/  IMAD.MOV.U32 R3, RZ, RZ, 0x3f000000 ;  /* 0x3f000000ff037424 */ /* 0x000fe400078e00ff */
[----:B------:R-:W-:Y:S01]  /*07f0*/  @!P2 IMAD.MOV.U32 R7, RZ, RZ, 0x1f ;  /* 0x0000001fff07a424 */ /* 0x000fe200078e00ff */
[----:B------:R-:W2:Y:S02]  /*0800*/  @!P2 LDS R8, [UR20+0x38] ;  /* 0x00003814ff08a984 */ /* 0x000ea40008000800 */
[----:B-1----:R-:W-:Y:S02]  /*0810*/  LOP3.LUT R2, R2, 0xff000000, R3, 0xb8, !PT ;  /* 0xff00000002027812 */ /* 0x002fe400078eb803 */
[----:B--2---:R-:W-:-:S03]  /*0820*/  @!P2 LOP3.LUT R3, R8, 0xff, R7, 0xb8, !PT ;  /* 0x000000ff0803a812 */ /* 0x004fc600078eb807 */
[----:B------:R4:W-:Y:S04]  /*0830*/  STS [UR20+0x34], R2 ;  /* 0x00003402ff007988 */ /* 0x0009e80008000814 */
[----:B------:R4:W-:Y:S02]  /*0840*/  @!P2 STS [UR20+0x38], R3 ;  /* 0x00003803ff00a988 */ /* 0x0009e40008000814 */
.L_x_17:
[----:B------:R-:W-:Y:S05]  /*0850*/  BSYNC B1 ;  /* 0x0000000000017941 */ /* 0x000fea0003800000 */
.L_x_16:
[----:B------:R-:W-:Y:S04]  /*0860*/  BSSY B1, `(.L_x_18) ;  /* 0x0000004000017945 */ /* 0x000fe80003800000 */
[----:B------:R-:W-:Y:S05]  /*0870*/  @P2 BRA `(.L_x_19) ;  /* 0x0000000000082947 */ /* 0x000fea0003800000 */
[----:B------:R1:W-:Y:S04]  /*0880*/  STS [UR20+0x24], R14 ;  /* 0x0000240eff007988 */ /* 0x0003e80008000814 */
[----:B------:R1:W-:Y:S02]  /*0890*/  STS [UR20+0x20], R5 ;  /* 0x00002005ff007988 */ /* 0x0003e40008000814 */
.L_x_19:
[----:B------:R-:W-:Y:S05]  /*08a0*/  BSYNC B1 ;  /* 0x0000000000017941 */ /* 0x000fea0003800000 */
.L_x_18:
[----:B------:R-:W-:Y:S04]  /*08b0*/  BSSY B1, `(.L_x_20) ;  /* 0x000000e000017945 */ /* 0x000fe80003800000 */
[----:B------:R-:W-:Y:S05]  /*08c0*/  @P2 BRA `(.L_x_21) ;  /* 0x0000000000302947 */ /* 0x000fea0003800000 */
[----:B----4-:R-:W4:Y:S01]  /*08d0*/  LDS R3, [UR20+0x34] ;  /* 0x00003414ff037984 */ /* 0x010f220008000800 */
[----:B------:R-:W4:Y:S03]  /*08e0*/  LDC.64 R10, c[0x0][0x240] ;  /* 0x00009000ff0a7b82 */ /* 0x000f260000000a00 */
[----:B-123--:R-:W1:Y:S01]  /*08f0*/  LDS R2, [UR20+0x1c] ;  /* 0x00001c14ff027984 */ /* 0x00ee620008000800 */
[C---:B----4-:R-:W-:Y:S01]  /*0900*/  SHF.L.U64.HI R8, R10.reuse, 0x1, R11 ;  /* 0x000000010a087819 */ /* 0x050fe2000001020b */
[----:B------:R-:W-:-:S03]  /*0910*/  IMAD.SHL.U32 R7, R10, 0x2, RZ ;  /* 0x000000020a077824 */ /* 0x000fc600078e00ff */
[--C-:B------:R-:W-:Y:S02]  /*0920*/  SHF.R.U32.HI R9, RZ, 0x4, R8.reuse ;  /* 0x00000004ff097819 */ /* 0x100fe40000011608 */
[----:B------:R-:W-:-:S05]  /*0930*/  SHF.R.U64 R7, R7, 0x4, R8 ;  /* 0x0000000407077819 */ /* 0x000fca0000001208 */
[----:B------:R2:W-:Y:S01]  /*0940*/  STS [UR20+0xc], R7 ;  /* 0x00000c07ff007988 */ /* 0x0005e20008000814 */
[----:B------:R-:W-:Y:S02]  /*0950*/  LOP3.LUT R3, R3, 0x7, RZ, 0xb8, !PT ;  /* 0x0000000703037812 */ /* 0x000fe400078eb8ff */
[----:B-1----:R-:W-:-:S03]  /*0960*/  LOP3.LUT R2, R2, 0xf, R9, 0xb8, !PT ;  /* 0x0000000f02027812 */ /* 0x002fc600078eb809 */
[----:B------:R2:W-:Y:S04]  /*0970*/  STS [UR20+0x34], R3 ;  /* 0x00003403ff007988 */ /* 0x0005e80008000814 */
[----:B------:R2:W-:Y:S02]  /*0980*/  STS [UR20+0x1c], R2 ;  /* 0x00001c02ff007988 */ /* 0x0005e40008000814 */
.L_x_21:
[----:B------:R-:W-:Y:S05]  /*0990*/  BSYNC B1 ;  /* 0x0000000000017941 */ /* 0x000fea0003800000 */
.L_x_20:
[----:B------:R-:W-:Y:S04]  /*09a0*/  BSSY B2, `(.L_x_22) ;  /* 0x000001a000027945 */ /* 0x000fe80003800000 */
[----:B------:R-:W-:Y:S04]  /*09b0*/  BSSY B1, `(.L_x_23) ;  /* 0x0000015000017945 */ /* 0x000fe80003800000 */
[----:B------:R-:W-:Y:S05]  /*09c0*/  @P2 BRA `(.L_x_24) ;  /* 0x0000000000202947 */ /* 0x000fea0003800000 */
[----:B-1234-:R-:W1:Y:S02]  /*09d0*/  LDS R2, [UR20+0x34] ;  /* 0x00003414ff027984 */ /* 0x01ee640008000800 */
[----:B-1----:R-:W-:-:S05]  /*09e0*/  LOP3.LUT R2, R2, 0x38, RZ, 0xb8, !PT ;  /* 0x0000003802027812 */ /* 0x002fca00078eb8ff */
[----:B------:R1:W-:Y:S01]  /*09f0*/  STS [UR20+0x34], R2 ;  /* 0x00003402ff007988 */ /* 0x0003e20008000814 */
[----:B------:R-:W-:Y:S05]  /*0a00*/  @P2 BRA `(.L_x_25) ;  /* 0x0000000000202947 */ /* 0x000fea0003800000 */
[----:B-1----:R-:W1:Y:S01]  /*0a10*/  LDS R2, [UR20+0x8] ;  /* 0x00000814ff027984 */ /* 0x002e620008000800 */
[----:B------:R-:W-:-:S05]  /*0a20*/  IMAD.MOV.U32 R3, RZ, RZ, 0x780 ;  /* 0x00000780ff037424 */ /* 0x000fca00078e00ff */
[----:B-1----:R-:W-:-:S05]  /*0a30*/  LOP3.LUT R2, R2, 0x300, R3, 0xd8, !PT ;  /* 0x0000030002027812 */ /* 0x002fca00078ed803 */
[----:B------:R1:W-:Y:S02]  /*0a40*/  STS [UR20+0x8], R2 ;  /* 0x00000802ff007988 */ /* 0x0003e40008000814 */
.L_x_24:
[----:B------:R-:W-:Y:S05]  /*0a50*/  @P2 BRA `(.L_x_26) ;  /* 0x0000000000282947 */ /* 0x000fea0003800000 */
[----:B-1234-:R-:W1:Y:S02]  /*0a60*/  LDS R2, [UR20+0x8] ;  /* 0x00000814ff027984 */ /* 0x01ee640008000800 */
[----:B-1----:R-:W-:-:S05]  /*0a70*/  LOP3.LUT R2, R2, 0x1800, RZ, 0xb8, !PT ;  /* 0x0000180002027812 */ /* 0x002fca00078eb8ff */
[----:B------:R2:W-:Y:S02]  /*0a80*/  STS [UR20+0x8], R2 ;  /* 0x00000802ff007988 */ /* 0x0005e40008000814 */
.L_x_25:
[----:B------:R-:W-:Y:S05]  /*0a90*/  @P2 BREAK B1 ;  /* 0x0000000000012942 */ /* 0x000fea0003800000 */
[----:B------:R-:W-:Y:S05]  /*0aa0*/  @P2 BRA `(.L_x_27) ;  /* 0x0000000000242947 */ /* 0x000fea0003800000 */
[----:B-12---:R-:W1:Y:S01]  /*0ab0*/  LDS R2, [UR20+0x8] ;  /* 0x00000814ff027984 */ /* 0x006e620008000800 */
[----:B------:R-:W-:-:S05]  /*0ac0*/  IMAD.MOV.U32 R3, RZ, RZ, 0x6000 ;  /* 0x00006000ff037424 */ /* 0x000fca00078e00ff */
[----:B-1----:R-:W-:-:S04]  /*0ad0*/  LOP3.LUT R2, R2, 0x6000, R3, 0xd8, !PT ;  /* 0x0000600002027812 */ /* 0x002fc800078ed803 */
[----:B------:R-:W-:-:S05]  /*0ae0*/  LOP3.LUT R2, R2, 0x400000, RZ, 0xb8, !PT ;  /* 0x0040000002027812 */ /* 0x000fca00078eb8ff */
[----:B------:R1:W-:Y:S02]  /*0af0*/  STS [UR20+0x8], R2 ;  /* 0x00000802ff007988 */ /* 0x0003e40008000814 */
.L_x_26:
[----:B------:R-:W-:Y:S05]  /*0b00*/  BSYNC B1 ;  /* 0x0000000000017941 */ /* 0x000fea0003800000 */
.L_x_23:
[----:B-1234-:R-:W1:Y:S02]  /*0b10*/  @!P2 LDS R2, [UR20+0x8] ;  /* 0x00000814ff02a984 */ /* 0x01ee640008000800 */
[----:B-1----:R-:W-:-:S05]  /*0b20*/  @!P2 LOP3.LUT R2, R2, 0x8000, RZ, 0xb8, !PT ;  /* 0x000080000202a812 */ /* 0x002fca00078eb8ff */
[----:B------:R3:W-:Y:S02]  /*0b30*/  @!P2 STS [UR20+0x8], R2 ;  /* 0x00000802ff00a988 */ /* 0x0007e40008000814 */
.L_x_27:
[----:B------:R-:W-:Y:S05]  /*0b40*/  BSYNC B2 ;  /* 0x0000000000027941 */ /* 0x000fea0003800000 */
.L_x_22:
[----:B------:R-:W-:Y:S05]  /*0b50*/  WARPSYNC.ALL ;  /* 0x0000000000007948 */ /* 0x000fea0003800000 */
[----:B------:R-:W-:-:S04]  /*0b60*/  UIADD3 UR25, UR4, 0x80, URZ ;  /* 0x0000008004197890 */ /* 0x000fc8000fffe03f */
[----:B------:R-:W-:-:S04]  /*0b70*/  UIADD3 UR24, UP0, UR25, UR26, URZ ;  /* 0x0000001a19187290 */ /* 0x000fc8000ff1e03f */
[----:B------:R-:W-:Y:S01]  /*0b80*/  ULEA.HI.X.SX32 UR25, UR25, UR27, 0x1, UP0 ;  /* 0x0000001b19197291 */ /* 0x000fe200080f0e3f */
[----:B------:R-:W-:Y:S11]  /*0b90*/  @P0 BRA `(.L_x_28) ;  /* 0x0000000000280947 */ /* 0x000ff60003800000 */
[----:B-123--:R-:W1:Y:S01]  /*0ba0*/  S2R R2, SR_LANEID ;  /* 0x0000000000027919 */ /* 0x00ee620000000000 */
[----:B------:R-:W-:Y:S05]  /*0bb0*/  WARPSYNC.ALL ;  /* 0x0000000000007948 */ /* 0x000fea0003800000 */
[----:B-1----:R-:W-:-:S05]  /*0bc0*/  IMAD.SHL.U32 R8, R2, 0x4, RZ ;  /* 0x0000000402087824 */ /* 0x002fca00078e00ff */
[----:B------:R-:W1:Y:S01]  /*0bd0*/  LDS R7, [R8+UR20] ;  /* 0x0000001408077984 */ /* 0x000e620008000800 */
[----:B------:R-:W-:-:S05]  /*0be0*/  IADD3 R2, P1, R8, UR24, RZ ;  /* 0x0000001808027c10 */ /* 0x000fca000ff3e0ff */
[----:B------:R-:W-:-:S05]  /*0bf0*/  IMAD.X R3, RZ, RZ, UR25, P1 ;  /* 0x00000019ff037e24 */ /* 0x000fca00088e06ff */
[----:B-1----:R4:W2:Y:S01]  /*0c00*/  ATOMG.E.EXCH.STRONG.GPU PT, RZ, [R2], R7 ;  /* 0x0000000702ff73a8 */ /* 0x0028a200041ee100 */
[----:B------:R-:W-:-:S04]  /*0c10*/  DEPBAR {5,4,3,2,1,0} ;  /* 0x0000003f0000791a */ /* 0x000fc80000000000 */
[----:B------:R4:W-:Y:S01]  /*0c20*/  UTMACCTL.IV [UR24] ;  /* 0x00000000180079b9 */ /* 0x0009e20008000000 */
[----:B------:R-:W-:Y:S01]  /*0c30*/  NOP ;  /* 0x0000000000007918 */ /* 0x000fe20000000000 */
.L_x_28:
[----:B------:R-:W-:Y:S05]  /*0c40*/  @P0 BRA `(.L_x_29) ;  /* 0x00000000000c0947 */ /* 0x000fea0003800000 */
[----:B------:R0:W-:Y:S01]  /*0c50*/  UTMACMDFLUSH ;  /* 0x00000000000079b7 */ /* 0x0001e20000000000 */
[----:B------:R-:W-:Y:S05]  /*0c60*/  @P0 BRA `(.L_x_29) ;  /* 0x0000000000040947 */ /* 0x000fea0003800000 */
[----:B------:R-:W-:-:S04]  /*0c70*/  DEPBAR.LE SB0, 0x0 ;  /* 0x000080000000791a */ /* 0x000fc80000000000 */
.L_x_29:
[----:B------:R-:W-:Y:S05]  /*0c80*/  WARPSYNC.ALL ;  /* 0x0000000000007948 */ /* 0x000fea0003800000 */
[----:B--2---:R-:W-:Y:S06]  /*0c90*/  BAR.SYNC.DEFER_BLOCKING 0x0 ;  /* 0x0000000000007b1d */ /* 0x004fec0000010000 */
[----:B------:R-:W-:Y:S02]  /*0ca0*/  BSSY B2, `(.L_x_30) ;  /* 0x000000b000027945 */ /* 0x000fe40003800000 */
[----:B------:R-:W-:Y:S06]  /*0cb0*/  BAR.SYNC.DEFER_BLOCKING 0x0 ;  /* 0x0000000000007b1d */ /* 0x000fec0000010000 */
[----:B------:R2:W-:Y:S01]  /*0cc0*/  @!P0 STS [R12], RZ ;  /* 0x000000ff0c008388 */ /* 0x0005e20000000800 */
[----:B------:R-:W-:Y:S01]  /*0cd0*/  NOP ;  /* 0x0000000000007918 */ /* 0x000fe20000000000 */
[----:B------:R-:W-:Y:S05]  /*0ce0*/  @P2 BRA `(.L_x_31) ;  /* 0x0000000000182947 */ /* 0x000fea0003800000 */
[----:B-1-34-:R-:W1:Y:S01]  /*0cf0*/  LDS R2, [UR20+0x8] ;  /* 0x00000814ff027984 */ /* 0x01ae620008000800 */
[----:B------:R-:W3:Y:S01]  /*0d00*/  LDC.64 R8, c[0x0][0x220] ;  /* 0x00008800ff087b82 */ /* 0x000ee20000000a00 */
[----:B------:R-:W-:Y:S02]  /*0d10*/  IMAD.MOV.U32 R3, RZ, RZ, 0x70 ;  /* 0x00000070ff037424 */ /* 0x000fe400078e00ff */
[----:B---3--:R3:W-:Y:S03]  /*0d20*/  STS.64 [UR20], R8 ;  /* 0x00000008ff007988 */ /* 0x0087e60008000a14 */
[----:B-1----:R-:W-:-:S05]  /*0d30*/  LOP3.LUT R2, R2, 0x10, R3, 0xd8, !PT ;  /* 0x0000001002027812 */ /* 0x002fca00078ed803 */
[----:B------:R3:W-:Y:S02]  /*0d40*/  STS [UR20+0x8], R2 ;  /* 0x00000802ff007988 */ /* 0x0007e40008000814 */
.L_x_31:
[----:B----4-:R-:W-:Y:S05]  /*0d50*/  BSYNC B2 ;  /* 0x0000000000027941 */ /* 0x010fea0003800000 */
.L_x_30:
[----:B------:R-:W-:Y:S04]  /*0d60*/  BSSY B3, `(.L_x_32) ;  /* 0x0000011000037945 */ /* 0x000fe80003800000 */
[----:B------:R-:W-:Y:S04]  /*0d70*/  BSSY B2, `(.L_x_33) ;  /* 0x000000e000027945 */ /* 0x000fe80003800000 */
[----:B------:R-:W-:Y:S05]  /*0d80*/  @P2 BRA `(.L_x_34) ;  /* 0x0000000000242947 */ /* 0x000fea0003800000 */
[----:B-1-3--:R-:W1:Y:S01]  /*0d90*/  LDS R2, [UR20+0x34] ;  /* 0x00003414ff027984 */ /* 0x00ae620008000800 */
[----:B------:R-:W-:-:S05]  /*0da0*/  IMAD.MOV.U32 R3, RZ, RZ, 0x3f000000 ;  /* 0x3f000000ff037424 */ /* 0x000fca00078e00ff */
[----:B-1----:R-:W-:-:S05]  /*0db0*/  LOP3.LUT R2, R2, 0xff000000, R3, 0xb8, !PT ;  /* 0xff00000002027812 */ /* 0x002fca00078eb803 */
[----:B------:R1:W-:Y:S01]  /*0dc0*/  STS [UR20+0x34], R2 ;  /* 0x00003402ff007988 */ /* 0x0003e20008000814 */
[----:B------:R-:W-:Y:S05]  /*0dd0*/  @P2 BRA `(.L_x_35) ;  /* 0x00000000001c2947 */ /* 0x000fea0003800000 */
[----:B-1----:R-:W1:Y:S01]  /*0de0*/  LDS R2, [UR20+0x38] ;  /* 0x00003814ff027984 */ /* 0x002e620008000800 */
[----:B------:R-:W-:-:S05]  /*0df0*/  IMAD.MOV.U32 R3, RZ, RZ, 0xff ;  /* 0x000000ffff037424 */ /* 0x000fca00078e00ff */
[----:B-1----:R-:W-:-:S05]  /*0e00*/  LOP3.LUT R2, R2, 0xff, R3, 0xb8, !PT ;  /* 0x000000ff02027812 */ /* 0x002fca00078eb803 */
[----:B------:R4:W-:Y:S02]  /*0e10*/  STS [UR20+0x38], R2 ;  /* 0x00003802ff007988 */ /* 0x0009e40008000814 */
.L_x_34:
[----:B------:R-:W-:Y:S05]  /*0e20*/  @P2 BREAK B2 ;  /* 0x0000000000022942 */ /* 0x000fea0003800000 */
[----:B------:R-:W-:Y:S05]  /*0e30*/  @P2 BRA `(.L_x_36) ;  /* 0x00000000000c2947 */ /* 0x000fea0003800000 */
[----:B------:R1:W-:Y:S02]  /*0e40*/  STS [UR20+0x20], R5 ;  /* 0x00002005ff007988 */ /* 0x0003e40008000814 */
.L_x_35:
[----:B------:R-:W-:Y:S05]  /*0e50*/  BSYNC B2 ;  /* 0x0000000000027941 */ /* 0x000fea0003800000 */
.L_x_33:
[----:B------:R1:W-:Y:S02]  /*0e60*/  @!P2 STS [UR20+0x24], R4 ;  /* 0x00002404ff00a988 */ /* 0x0003e40008000814 */
.L_x_36:
[----:B------:R-:W-:Y:S05]  /*0e70*/  BSYNC B3 ;  /* 0x0000000000037941 */ /* 0x000fea0003800000 */
.L_x_32:
[----:B------:R-:W-:Y:S05]  /*0e80*/  WARPSYNC.ALL ;  /* 0x0000000000007948 */ /* 0x000fea0003800000 */
[----:B------:R-:W-:Y:S04]  /*0e90*/  BSSY B3, `(.L_x_37) ;  /* 0x000000e000037945 */ /* 0x000fe80003800000 */
[----:B------:R-:W-:Y:S05]  /*0ea0*/  @P2 BRA `(.L_x_38) ;  /* 0x0000000000302947 */ /* 0x000fea0003800000 */
[----:B------:R-:W5:Y:S01]  /*0eb0*/  LDS R3, [UR20+0x34] ;  /* 0x00003414ff037984 */ /* 0x000f620008000800 */
[----:B-1----:R-:W1:Y:S03]  /*0ec0*/  LDC.64 R4, c[0x0][0x248] ;  /* 0x00009200ff047b82 */ /* 0x002e660000000a00 */
[----:B---34-:R-:W3:Y:S01]  /*0ed0*/  LDS R2, [UR20+0x1c] ;  /* 0x00001c14ff027984 */ /* 0x018ee20008000800 */
[C---:B-1----:R-:W-:Y:S01]  /*0ee0*/  SHF.L.U64.HI R5, R4.reuse, 0x1, R5 ;  /* 0x0000000104057819 */ /* 0x042fe20000010205 */
[----:B------:R-:W-:-:S03]  /*0ef0*/  IMAD.SHL.U32 R4, R4, 0x2, RZ ;  /* 0x0000000204047824 */ /* 0x000fc600078e00ff */
[--C-:B------:R-:W-:Y:S02]  /*0f00*/  SHF.R.U32.HI R7, RZ, 0x4, R5.reuse ;  /* 0x00000004ff077819 */ /* 0x100fe40000011605 */
[----:B------:R-:W-:-:S05]  /*0f10*/  SHF.R.U64 R4, R4, 0x4, R5 ;  /* 0x0000000404047819 */ /* 0x000fca0000001205 */
[----:B------:R1:W-:Y:S01]  /*0f20*/  STS [UR20+0xc], R4 ;  /* 0x00000c04ff007988 */ /* 0x0003e20008000814 */
[----:B-----5:R-:W-:Y:S02]  /*0f30*/  LOP3.LUT R3, R3, 0x7, RZ, 0xb8, !PT ;  /* 0x0000000703037812 */ /* 0x020fe400078eb8ff */
[----:B---3--:R-:W-:-:S03]  /*0f40*/  LOP3.LUT R2, R2, 0xf, R7, 0xb8, !PT ;  /* 0x0000000f02027812 */ /* 0x008fc600078eb807 */
[----:B------:R1:W-:Y:S04]  /*0f50*/  STS [UR20+0x34], R3 ;  /* 0x00003403ff007988 */ /* 0x0003e80008000814 */
[----:B------:R1:W-:Y:S02]  /*0f60*/  STS [UR20+0x1c], R2 ;  /* 0x00001c02ff007988 */ /* 0x0003e40008000814 */
.L_x_38:
[----:B------:R-:W-:Y:S05]  /*0f70*/  BSYNC B3 ;  /* 0x0000000000037941 */ /* 0x000fea0003800000 */
.L_x_37:
[----:B------:R-:W-:Y:S04]  /*0f80*/  BSSY B3, `(.L_x_39) ;  /* 0x000001a000037945 */ /* 0x000fe80003800000 */
[----:B------:R-:W-:Y:S04]  /*0f90*/  BSSY B4, `(.L_x_40) ;  /* 0x0000015000047945 */ /* 0x000fe80003800000 */
[----:B------:R-:W-:Y:S05]  /*0fa0*/  @P2 BRA `(.L_x_41) ;  /* 0x0000000000202947 */ /* 0x000fea0003800000 */
[----:B-1-34-:R-:W1:Y:S02]  /*0fb0*/  LDS R2, [UR20+0x34] ;  /* 0x00003414ff027984 */ /* 0x01ae640008000800 */
[----:B-1----:R-:W-:-:S05]  /*0fc0*/  LOP3.LUT R2, R2, 0x38, RZ, 0xb8, !PT ;  /* 0x0000003802027812 */ /* 0x002fca00078eb8ff */
[----:B------:R1:W-:Y:S01]  /*0fd0*/  STS [UR20+0x34], R2 ;  /* 0x00003402ff007988 */ /* 0x0003e20008000814 */
[----:B------:R-:W-:Y:S05]  /*0fe0*/  @P2 BRA `(.L_x_42) ;  /* 0x0000000000202947 */ /* 0x000fea0003800000 */
[----:B-1----:R-:W1:Y:S01]  /*0ff0*/  LDS R2, [UR20+0x8] ;  /* 0x00000814ff027984 */ /* 0x002e620008000800 */
[----:B------:R-:W-:-:S05]  /*1000*/  IMAD.MOV.U32 R3, RZ, RZ, 0x780 ;  /* 0x00000780ff037424 */ /* 0x000fca00078e00ff */
[----:B-1----:R-:W-:-:S05]  /*1010*/  LOP3.LUT R2, R2, 0x300, R3, 0xd8, !PT ;  /* 0x0000030002027812 */ /* 0x002fca00078ed803 */
[----:B------:R1:W-:Y:S02]  /*1020*/  STS [UR20+0x8], R2 ;  /* 0x00000802ff007988 */ /* 0x0003e40008000814 */
.L_x_41:
[----:B------:R-:W-:Y:S05]  /*1030*/  @P2 BRA `(.L_x_43) ;  /* 0x0000000000282947 */ /* 0x000fea0003800000 */
[----:B-1-34-:R-:W1:Y:S02]  /*1040*/  LDS R2, [UR20+0x8] ;  /* 0x00000814ff027984 */ /* 0x01ae640008000800 */
[----:B-1----:R-:W-:-:S05]  /*1050*/  LOP3.LUT R2, R2, 0x1800, RZ, 0xb8, !PT ;  /* 0x0000180002027812 */ /* 0x002fca00078eb8ff */
[----:B------:R3:W-:Y:S02]  /*1060*/  STS [UR20+0x8], R2 ;  /* 0x00000802ff007988 */ /* 0x0007e40008000814 */
.L_x_42:
[----:B------:R-:W-:Y:S05]  /*1070*/  @P2 BREAK B4 ;  /* 0x0000000000042942 */ /* 0x000fea0003800000 */
[----:B------:R-:W-:Y:S05]  /*1080*/  @P2 BRA `(.L_x_44) ;  /* 0x0000000000242947 */ /* 0x000fea0003800000 */
[----:B-1-3--:R-:W1:Y:S01]  /*1090*/  LDS R2, [UR20+0x8] ;  /* 0x00000814ff027984 */ /* 0x00ae620008000800 */
[----:B------:R-:W-:-:S05]  /*10a0*/  IMAD.MOV.U32 R3, RZ, RZ, 0x6000 ;  /* 0x00006000ff037424 */ /* 0x000fca00078e00ff */
[----:B-1----:R-:W-:-:S04]  /*10b0*/  LOP3.LUT R2, R2, 0x6000, R3, 0xd8, !PT ;  /* 0x0000600002027812 */ /* 0x002fc800078ed803 */
[----:B------:R-:W-:-:S05]  /*10c0*/  LOP3.LUT R2, R2, 0x400000, RZ, 0xb8, !PT ;  /* 0x0040000002027812 */ /* 0x000fca00078eb8ff */
[----:B------:R1:W-:Y:S02]  /*10d0*/  STS [UR20+0x8], R2 ;  /* 0x00000802ff007988 */ /* 0x0003e40008000814 */
.L_x_43:
[----:B------:R-:W-:Y:S05]  /*10e0*/  BSYNC B4 ;  /* 0x0000000000047941 */ /* 0x000fea0003800000 */
.L_x_40:
[----:B-1-34-:R-:W1:Y:S02]  /*10f0*/  @!P2 LDS R2, [UR20+0x8] ;  /* 0x00000814ff02a984 */ /* 0x01ae640008000800 */
[----:B-1----:R-:W-:-:S05]  /*1100*/  @!P2 LOP3.LUT R2, R2, 0x8000, RZ, 0xb8, !PT ;  /* 0x000080000202a812 */ /* 0x002fca00078eb8ff */
[----:B------:R4:W-:Y:S02]  /*1110*/  @!P2 STS [UR20+0x8], R2 ;  /* 0x00000802ff00a988 */ /* 0x0009e40008000814 */
.L_x_44:
[----:B------:R-:W-:Y:S05]  /*1120*/  BSYNC B3 ;  /* 0x0000000000037941 */ /* 0x000fea0003800000 */
.L_x_39:
[----:B------:R-:W-:Y:S05]  /*1130*/  WARPSYNC.ALL ;  /* 0x0000000000007948 */ /* 0x000fea0003800000 */
[----:B------:R-:W-:Y:S01]  /*1140*/  UIADD3 UR4, UR4, 0x100, URZ ;  /* 0x0000010004047890 */ /* 0x000fe2000fffe03f */
[----:B------:R-:W-:Y:S01]  /*1150*/  ISETP.GE.AND P1, PT, R15, 0x1, PT ;  /* 0x000000010f00780c */ /* 0x000fe20003f26270 */
[----:B------:R-:W-:Y:S01]  /*1160*/  IMAD.MOV.U32 R88, RZ, RZ, RZ ;  /* 0x000000ffff587224 */ /* 0x000fe200078e00ff */
[----:B------:R-:W-:Y:S01]  /*1170*/  SHF.R.U32.HI R7, RZ, 0x5, R0 ;  /* 0x00000005ff077819 */ /* 0x000fe20000011600 */
[----:B------:R-:W-:-:S04]  /*1180*/  UIADD3 UR26, UP0, UR4, UR26, URZ ;  /* 0x0000001a041a7290 */ /* 0x000fc8000ff1e03f */
[----:B------:R-:W-:Y:S01]  /*1190*/  ULEA.HI.X.SX32 UR27, UR4, UR27, 0x1, UP0 ;  /* 0x0000001b041b7291 */ /* 0x000fe200080f0e3f */
[----:B------:R-:W-:Y:S11]  /*11a0*/  @P0 BRA `(.L_x_45) ;  /* 0x0000000000280947 */ /* 0x000ff60003800000 */
[----:B-1-34-:R-:W1:Y:S01]  /*11b0*/  S2R R2, SR_LANEID ;  /* 0x0000000000027919 */ /* 0x01ae620000000000 */
[----:B------:R-:W-:Y:S05]  /*11c0*/  WARPSYNC.ALL ;  /* 0x0000000000007948 */ /* 0x000fea0003800000 */
[----:B-1----:R-:W-:-:S05]  /*11d0*/  IMAD.SHL.U32 R4, R2, 0x4, RZ ;  /* 0x0000000402047824 */ /* 0x002fca00078e00ff */
[----:B------:R-:W1:Y:S01]  /*11e0*/  LDS R5, [R4+UR20] ;  /* 0x0000001404057984 */ /* 0x000e620008000800 */
[----:B------:R-:W-:-:S05]  /*11f0*/  IADD3 R2, P3, R4, UR26, RZ ;  /* 0x0000001a04027c10 */ /* 0x000fca000ff7e0ff */
[----:B------:R-:W-:-:S05]  /*1200*/  IMAD.X R3, RZ, RZ, UR27, P3 ;  /* 0x0000001bff037e24 */ /* 0x000fca00098e06ff */
[----:B-1----:R1:W3:Y:S01]  /*1210*/  ATOMG.E.EXCH.STRONG.GPU PT, RZ, [R2], R5 ;  /* 0x0000000502ff73a8 */ /* 0x0022e200041ee100 */
[----:B------:R-:W-:-:S04]  /*1220*/  DEPBAR {5,4,3,2,1,0} ;  /* 0x0000003f0000791a */ /* 0x000fc80000000000 */
[----:B------:R1:W-:Y:S01]  /*1230*/  UTMACCTL.IV [UR26] ;  /* 0x000000001a0079b9 */ /* 0x0003e20008000000 */
[----:B------:R-:W-:Y:S01]  /*1240*/  NOP ;  /* 0x0000000000007918 */ /* 0x000fe20000000000 */
.L_x_45:
[----:B------:R-:W-:Y:S05]  /*1250*/  @P0 BRA `(.L_x_46) ;  /* 0x00000000000c0947 */ /* 0x000fea0003800000 */
[----:B------:R0:W-:Y:S01]  /*1260*/  UTMACMDFLUSH ;  /* 0x00000000000079b7 */ /* 0x0001e20000000000 */
[----:B------:R-:W-:Y:S05]  /*1270*/  @P0 BRA `(.L_x_46) ;  /* 0x0000000000040947 */ /* 0x000fea0003800000 */
[----:B------:R-:W-:-:S04]  /*1280*/  DEPBAR.LE SB0, 0x0 ;  /* 0x000080000000791a */ /* 0x000fc80000000000 */
.L_x_46:
[----:B------:R-:W-:Y:S05]  /*1290*/  WARPSYNC.ALL ;  /* 0x0000000000007948 */ /* 0x000fea0003800000 */
[----:B---3--:R-:W-:Y:S01]  /*12a0*/  BAR.SYNC.DEFER_BLOCKING 0x0 ;  /* 0x0000000000007b1d */ /* 0x008fe20000010000 */
[----:B------:R-:W-:Y:S01]  /*12b0*/  R2UR UR21, R7 ;  /* 0x00000000071572ca */ /* 0x000fe200000e0000 */
[----:B------:R-:W-:Y:S01]  /*12c0*/  USHF.L.U32 UR28, UR29, 0x7, URZ ;  /* 0x000000071d1c7899 */ /* 0x000fe2000800063f */
[----:B------:R-:W-:Y:S01]  /*12d0*/  IMAD.MOV.U32 R89, RZ, RZ, RZ ;  /* 0x000000ffff597224 */ /* 0x000fe200078e00ff */
[----:B------:R-:W-:Y:S01]  /*12e0*/  USHF.L.U32 UR11, UR30, 0x8, URZ ;  /* 0x000000081e0b7899 */ /* 0x000fe2000800063f */
[----:B------:R-:W-:Y:S01]  /*12f0*/  CS2R R90, SRZ ;  /* 0x00000000005a7805 */ /* 0x000fe2000001ff00 */
[----:B------:R-:W-:Y:S01]  /*1300*/  VOTEU.ALL UP0, P2 ;  /* 0x00000000003f7886 */ /* 0x000fe20001000000 */
[----:B------:R-:W-:Y:S01]  /*1310*/  UMOV UR4, 0x1 ;  /* 0x0000000100047882 */ /* 0x000fe20000000000 */
[----:B------:R-:W-:Y:S01]  /*1320*/  VOTEU.ALL UP1, P2 ;  /* 0x00000000003f7886 */ /* 0x000fe20001020000 */
[----:B------:R-:W-:Y:S01]  /*1330*/  VOTEU.ALL UP2, P2 ;  /* 0x00000000003f7886 */ /* 0x000fe20001040000 */
[----:B------:R-:W-:Y:S01]  /*1340*/  CS2R R92, SRZ ;  /* 0x00000000005c7805 */ /* 0x000fe2000001ff00 */
[----:B------:R-:W-:-:S04]  /*1350*/  @!UP0 UIADD3 UR6, -UR4, 0x100000, URZ ;  /* 0x0010000004068890 */ /* 0x000fc8000fffe13f */
[----:B------:R-:W-:Y:S02]  /*1360*/  @!UP0 USHF.L.U32 UR7, UR6, 0xb, URZ ;  /* 0x0000000b06078899 */ /* 0x000fe4000800063f */
[----:B------:R-:W-:Y:S01]  /*1370*/  @!UP0 USHF.L.U32 UR6, UR6, 0x1, URZ ;  /* 0x0000000106068899 */ /* 0x000fe2000800063f */
        /* <DEDUP_REMOVED lines=9> */
[----:B------:R-:W-:Y:S01]  /*1410*/  VOTEU.ALL UP0, P2 ;  /* 0x00000000003f7886 */ /* 0x000fe20001000000 */
[----:B------:R-:W-:Y:S02]  /*1420*/  CS2R R100, SRZ ;  /* 0x0000000000647805 */ /* 0x000fe4000001ff00 */
[----:B------:R-:W-:Y:S02]  /*1430*/  CS2R R102, SRZ ;  /* 0x0000000000667805 */ /* 0x000fe4000001ff00 */
[----:B------:R-:W-:Y:S02]  /*1440*/  CS2R R104, SRZ ;  /* 0x0000000000687805 */ /* 0x000fe4000001ff00 */
[----:B------:R-:W-:-:S02]  /*1450*/  CS2R R106, SRZ ;  /* 0x00000000006a7805 */ /* 0x000fc4000001ff00 */
[----:B------:R-:W-:Y:S02]  /*1460*/  CS2R R108, SRZ ;  /* 0x00000000006c7805 */ /* 0x000fe4000001ff00 */
[----:B------:R-:W-:Y:S01]  /*1470*/  CS2R R110, SRZ ;  /* 0x00000000006e7805 */ /* 0x000fe2000001ff00 */
[----:B------:R-:W3:Y:S02]  /*1480*/  FENCE.VIEW.ASYNC.S ;  /* 0x00000000000073c6 */ /* 0x000ee40000000000 */
[----:B---3--:R3:W4:Y:S02]  /*1490*/  @!UP0 SYNCS.EXCH.64 URZ, [UR20+0x12000], UR6 ;  /* 0x01200006143f85b2 */ /* 0x0087240008000100 */
[----:B----4-:R-:W-:Y:S01]  /*14a0*/  BAR.SYNC.DEFER_BLOCKING 0x0 ;  /* 0x0000000000007b1d */ /* 0x010fe20000010000 */
[----:B------:R-:W-:Y:S02]  /*14b0*/  CS2R R112, SRZ ;  /* 0x0000000000707805 */ /* 0x000fe4000001ff00 */
[----:B------:R-:W-:-:S02]  /*14c0*/  CS2R R114, SRZ ;  /* 0x0000000000727805 */ /* 0x000fc4000001ff00 */
[----:B------:R-:W-:Y:S02]  /*14d0*/  CS2R R116, SRZ ;  /* 0x0000000000747805 */ /* 0x000fe4000001ff00 */
[----:B------:R-:W-:Y:S02]  /*14e0*/  CS2R R118, SRZ ;  /* 0x0000000000767805 */ /* 0x000fe4000001ff00 */
[----:B------:R-:W-:Y:S02]  /*14f0*/  CS2R R120, SRZ ;  /* 0x0000000000787805 */ /* 0x000fe4000001ff00 */
[----:B------:R-:W-:Y:S02]  /*1500*/  CS2R R122, SRZ ;  /* 0x00000000007a7805 */ /* 0x000fe4000001ff00 */
        /* <DEDUP_REMOVED lines=16> */
[----:B------:R-:W-:Y:S01]  /*1610*/  CS2R R28, SRZ ;  /* 0x00000000001c7805 */ /* 0x000fe2000001ff00 */
[----:B------:R3:W4:Y:S02]  /*1620*/  @!UP1 SYNCS.EXCH.64 URZ, [UR20+0x12008], UR8 ;  /* 0x01200808143f95b2 */ /* 0x0007240008000100 */
        /* <DEDUP_REMOVED lines=24> */
[----:B------:R3:W4:Y:S01]  /*17b0*/  @!UP2 SYNCS.EXCH.64 URZ, [UR20+0x12010], UR4 ;  /* 0x01201004143fa5b2 */ /* 0x0007220008000100 */
[----:B------:R-:W-:Y:S02]  /*17c0*/  CS2R R76, SRZ ;  /* 0x00000000004c7805 */ /* 0x000fe4000001ff00 */
[----:B------:R-:W-:Y:S02]  /*17d0*/  CS2R R78, SRZ ;  /* 0x00000000004e7805 */ /* 0x000fe4000001ff00 */
[----:B------:R-:W-:-:S02]  /*17e0*/  CS2R R80, SRZ ;  /* 0x0000000000507805 */ /* 0x000fc4000001ff00 */
[----:B------:R-:W-:Y:S02]  /*17f0*/  CS2R R82, SRZ ;  /* 0x0000000000527805 */ /* 0x000fe4000001ff00 */
[----:B------:R-:W-:Y:S02]  /*1800*/  CS2R R84, SRZ ;  /* 0x0000000000547805 */ /* 0x000fe4000001ff00 */
[----:B------:R-:W-:Y:S01]  /*1810*/  CS2R R86, SRZ ;  /* 0x0000000000567805 */ /* 0x000fe2000001ff00 */
[----:B------:R-:W-:Y:S06]  /*1820*/  @!P1 BRA `(.L_x_47) ;  /* 0x0000000800209947 */ /* 0x000fec0003800000 */
        /* <DEDUP_REMOVED lines=63> */
[----:B------:R-:W-:Y:S01]  /*1c20*/  CS2R R86, SRZ ;  /* 0x0000000000567805 */ /* 0x000fe2000001ff00 */
[----:B---3--:R-:W-:Y:S01]  /*1c30*/  UMOV UR4, URZ ;  /* 0x0000003f00047c82 */ /* 0x008fe20008000000 */
[----:B------:R-:W-:-:S05]  /*1c40*/  UMOV UR10, URZ ;  /* 0x0000003f000a7c82 */ /* 0x000fca0008000000 */
.L_x_49:
[----:B----4-:R-:W-:Y:S01]  /*1c50*/  BAR.SYNC.DEFER_BLOCKING 0x0 ;  /* 0x0000000000007b1d */ /* 0x010fe20000010000 */
[----:B------:R-:W-:Y:S01]  /*1c60*/  ULEA UR32, UR4, UR20, 0x3 ;  /* 0x0000001404207291 */ /* 0x000fe2000f8e183f */
[----:B-1----:R-:W-:Y:S01]  /*1c70*/  @!P2 IMAD.MOV.U32 R2, RZ, RZ, 0x6000 ;  /* 0x00006000ff02a424 */ /* 0x002fe200078e00ff */
[----:B------:R-:W-:Y:S01]  /*1c80*/  ELECT P0, URZ, PT ;  /* 0x00000000003f782f */ /* 0x000fe20003800000 */
[----:B------:R-:W-:-:S03]  /*1c90*/  ULEA UR8, UR4, UR20, 0xe ;  /* 0x0000001404087291 */ /* 0x000fc6000f8e703f */
[----:B------:R-:W-:Y:S02]  /*1ca0*/  ISETP.LT.U32.AND P0, PT, R6, 0x20, P0 ;  /* 0x000000200600780c */ /* 0x000fe40000701070 */
[----:B------:R-:W-:Y:S01]  /*1cb0*/  ELECT P1, URZ, PT ;  /* 0x00000000003f782f */ /* 0x000fe20003820000 */
[----:B------:R-:W-:-:S03]  /*1cc0*/  ULEA UR5, UR4, UR20, 0xd ;  /* 0x0000001404057291 */ /* 0x000fc6000f8e683f */
[----:B------:R-:W-:Y:S01]  /*1cd0*/  ISETP.LT.U32.AND P1, PT, R6, 0x40, P1 ;  /* 0x000000400600780c */ /* 0x000fe20000f21070 */
[----:B------:R-:W-:Y:S02]  /*1ce0*/  ULOP3.LUT UR16, UR21, 0x1, URZ, 0xc0, !UPT ;  /* 0x0000000115107892 */ /* 0x000fe4000f8ec03f */
[----:B------:R-:W-:Y:S02]  /*1cf0*/  UIADD3 UR12, UR5, 0xc000, URZ ;  /* 0x0000c000050c7890 */ /* 0x000fe4000fffe03f */
[----:B------:R-:W-:Y:S02]  /*1d00*/  ULEA UR18, UR16, UR28, 0x6 ;  /* 0x0000001c10127291 */ /* 0x000fe4000f8e303f */
[----:B------:R-:W-:Y:S01]  /*1d10*/  ULEA UR16, UR16, UR12, 0xc ;  /* 0x0000000c10107291 */ /* 0x000fe2000f8e603f */
[----:B------:R-:W-:Y:S01]  /*1d20*/  VOTEU.ANY UP0, P0 ;  /* 0x00000000003f7886 */ /* 0x000fe20000000100 */
[----:B------:R-:W-:Y:S01]  /*1d30*/  VOTEU.ANY UP2, P0 ;  /* 0x00000000003f7886 */ /* 0x000fe20000040100 */
[----:B------:R-:W-:Y:S01]  /*1d40*/  UMOV UR19, UR10 ;  /* 0x0000000a00137c82 */ /* 0x000fe20008000000 */
[----:B------:R1:W-:Y:S01]  /*1d50*/  @!P2 SYNCS.ARRIVE.TRANS64 RZ, [UR32+0x12000], R2 ;  /* 0x01200002ffffa9a7 */ /* 0x0003e20008000020 */
[----:B------:R3:W-:Y:S06]  /*1d60*/  MEMBAR.ALL.CTA ;  /* 0x0000000000007992 */ /* 0x0007ec0000008000 */
[----:B---3--:R-:W3:Y:S01]  /*1d70*/  FENCE.VIEW.ASYNC.S ;  /* 0x00000000000073c6 */ /* 0x008ee20000000000 */
[----:B------:R-:W-:Y:S01]  /*1d80*/  @UP0 UIADD3 UR9, UR32, 0x12000, URZ ;  /* 0x0001200020090890 */ /* 0x000fe2000fffe03f */
[----:B------:R-:W-:Y:S01]  /*1d90*/  @UP0 UMOV UR6, UR22 ;  /* 0x0000001600060c82 */ /* 0x000fe20008000000 */
[----:B------:R-:W-:Y:S01]  /*1da0*/  @UP0 UMOV UR7, UR23 ;  /* 0x0000001700070c82 */ /* 0x000fe20008000000 */
[----:B---3--:R-:W-:Y:S01]  /*1db0*/  VOTEU.ANY UP1, P1 ;  /* 0x00000000003f7886 */ /* 0x008fe20000820100 */
[----:B------:R-:W-:Y:S01]  /*1dc0*/  VOTEU.ANY UP3, P1 ;  /* 0x00000000003f7886 */ /* 0x000fe20000860100 */
[----:B-1----:R-:W-:Y:S01]  /*1dd0*/  SHF.L.U32 R2, R13, 0x1f, RZ ;  /* 0x0000001f0d027819 */ /* 0x002fe200000006ff */
[----:B------:R-:W-:-:S02]  /*1de0*/  USHF.L.U32 UR5, UR21, 0x6, URZ ;  /* 0x0000000615057899 */ /* 0x000fc4000800063f */
[----:B------:R-:W-:Y:S01]  /*1df0*/  @UP1 UIADD3 UR17, UR32, 0x12000, URZ ;  /* 0x0001200020111890 */ /* 0x000fe2000fffe03f */
[----:B------:R-:W-:Y:S01]  /*1e00*/  @UP1 UMOV UR14, UR24 ;  /* 0x00000018000e1c82 */ /* 0x000fe20008000000 */
[----:B------:R-:W-:Y:S01]  /*1e10*/  @UP1 UMOV UR15, UR25 ;  /* 0x00000019000f1c82 */ /* 0x000fe20008000000 */
[----:B------:R-:W-:Y:S02]  /*1e20*/  ULOP3.LUT UR5, UR5, 0x100, URZ, 0xc0, !UPT ;  /* 0x0000010005057892 */ /* 0x000fe4000f8ec03f */
[----:B------:R-:W-:Y:S02]  /*1e30*/  USHF.R.U32.HI UR31, URZ, 0x4, UR12 ;  /* 0x000000043f1f7899 */ /* 0x000fe4000801160c */
[----:B------:R-:W-:Y:S02]  /*1e40*/  ULEA.HI UR5, UR8, UR5, URZ, 0x1c ;  /* 0x0000000508057291 */ /* 0x000fe4000f8fe03f */
[----:B------:R-:W-:Y:S02]  /*1e50*/  USGXT.U32 UR31, UR31, 0xe ;  /* 0x0000000e1f1f789a */ /* 0x000fe40008000000 */
[----:B------:R-:W-:Y:S01]  /*1e60*/  ULOP3.LUT UR12, UR5, 0x3fff, URZ, 0xc0, !UPT ;  /* 0x00003fff050c7892 */ /* 0x000fe2000f8ec03f */
[----:B------:R-:W-:Y:S01]  /*1e70*/  BAR.SYNC.DEFER_BLOCKING 0x0 ;  /* 0x0000000000007b1d */ /* 0x000fe20000010000 */
[----:B------:R-:W-:-:S05]  /*1e80*/  ULOP3.LUT UR5, UR31, 0x1000000, URZ, 0xfc, !UPT ;  /* 0x010000001f057892 */ /* 0x000fca000f8efc3f */
[----:B------:R-:W-:Y:S01]  /*1e90*/  UMOV UR13, 0x80000020 ;  /* 0x80000020000d7882 */ /* 0x000fe20000000000 */
[----:B------:R-:W-:Y:S01]  /*1ea0*/  @UP2 UTMALDG.2D [UR8], [UR6] ;  /* 0x00000008060025b4 */ /* 0x000fe20008008000 */
[----:B------:R-:W-:Y:S06]  /*1eb0*/  BAR.SYNC.DEFER_BLOCKING 0x0 ;  /* 0x0000000000007b1d */ /* 0x000fec0000010000 */
[----:B------:R1:W-:Y:S02]  /*1ec0*/  @UP3 UTMALDG.2D [UR16], [UR14] ;  /* 0x000000100e0035b4 */ /* 0x0003e40008008000 */
[----:B------:R-:W-:Y:S06]  /*1ed0*/  BAR.SYNC.DEFER_BLOCKING 0x0 ;  /* 0x0000000000007b1d */ /* 0x000fec0000010000 */
[----:B-1----:R-:W-:Y:S01]  /*1ee0*/  UMOV UR14, UR5 ;  /* 0x00000005000e7c82 */ /* 0x002fe20008000000 */
[----:B------:R-:W-:Y:S01]  /*1ef0*/  UMOV UR15, 0x40000040 ;  /* 0x40000040000f7882 */ /* 0x000fe20000000000 */
[----:B------:R-:W1:Y:S02]  /*1f00*/  SYNCS.PHASECHK.TRANS64.TRYWAIT P0, [UR32+0x12000], R2 ;  /* 0x01200002ff0075a7 */ /* 0x000e640008000160 */
[----:B-1----:R-:W-:Y:S05]  /*1f10*/  @!P0 BRA `(.L_x_48) ;  /* 0x0000000800408947 */ /* 0x002fea0003800000 */
.L_x_50:
[----:B------:R-:W-:Y:S02]  /*1f20*/  WARPGROUP.DEPBAR.LE gsb0, 0x0 ;  /* 0x00008000000079c5 */ /* 0x000fe40000010000 */
[----:B------:R-:W-:Y:S01]  /*1f30*/  WARPGROUP.ARRIVE ;  /* 0x00000000000079c5 */ /* 0x000fe20000000000 */
[----:B------:R-:W-:Y:S01]  /*1f40*/  UIADD3 UR16, UP0, UR12, 0x2, URZ ;  /* 0x000000020c107890 */ /* 0x000fe2000ff1e03f */
[----:B------:R-:W1:Y:S01]  /*1f50*/  LDC R2, c[0x0][0x230] ;  /* 0x00008c00ff027b82 */ /* 0x000e620000000800 */
[----:B------:R-:W-:Y:S01]  /*1f60*/  UMOV UR5, URZ ;  /* 0x0000003f00057c82 */ /* 0x000fe20008000000 */
[----:B------:R-:W-:Y:S01]  /*1f70*/  UMOV UR18, 0x1000080 ;  /* 0x0100008000127882 */ /* 0x000fe20000000000 */
[----:B------:R-:W-:Y:S01]  /*1f80*/  UIADD3.X UR17, UR5, -0x7fffffe0, URZ, UP0, !UPT ;  /* 0x8000002005117890 */ /* 0x000fe200087fe43f */
[----:B------:R-:W-:Y:S01]  /*1f90*/  HGMMA.64x128x16.F32 R88, gdesc[UR12].tnspB, R88 ;  /* 0x41e000000c5879f0 */ /* 0x000fe20008700858 */
[----:B------:R-:W-:Y:S01]  /*1fa0*/  UMOV UR19, 0x40000040 ;  /* 0x4000004000137882 */ /* 0x000fe20000000000 */
[----:B------:R-:W-:Y:S01]  /*1fb0*/  UMOV UR6, UR31 ;  /* 0x0000001f00067c82 */ /* 0x000fe20008000000 */
[----:B------:R-:W-:Y:S01]  /*1fc0*/  UMOV UR7, URZ ;  /* 0x0000003f00077c82 */ /* 0x000fe20008000000 */
[----:B------:R-:W-:-:S02]  /*1fd0*/  UIADD3.64 UR12, UR16, 0x1fe, URZ ;  /* 0x000001fe100c7897 */ /* 0x000fc4000fffe03f */
[----:B------:R-:W-:Y:S02]  /*1fe0*/  UIADD3.64 UR18, UR6, UR18, URZ ;  /* 0x0000001206127297 */ /* 0x000fe4000fffe03f */
[----:B------:R-:W-:Y:S02]  /*1ff0*/  UIADD3 UR10, UR10, 0x20, URZ ;  /* 0x000000200a0a7890 */ /* 0x000fe4000fffe03f */
[----:B------:R-:W-:-:S04]  /*2000*/  UIADD3 UR4, UR4, 0x1, URZ ;  /* 0x0000000104047890 */ /* 0x000fc8000fffe03f */
[----:B------:R-:W-:-:S04]  /*2010*/  UISETP.NE.U32.AND UP0, UPT, UR4, 0x3, UPT ;  /* 0x000000030400788c */ /* 0x000fc8000bf05070 */
[----:B------:R-:W-:Y:S01]  /*2020*/  USEL UR5, URZ, 0x1, UP0 ;  /* 0x000000013f057887 */ /* 0x000fe20008000000 */
[----:B-1----:R-:W-:Y:S01]  /*2030*/  ISETP.LE.AND P0, PT, R2, UR10, PT ;  /* 0x0000000a02007c0c */ /* 0x002fe2000bf03270 */
[----:B------:R-:W-:-:S04]  /*2040*/  USEL UR4, UR4, URZ, UP0 ;  /* 0x0000003f04047287 */ /* 0x000fc80008000000 */
[----:B------:R-:W-:Y:S01]  /*2050*/  LOP3.LUT R13, R13, UR5, RZ, 0x3c, !PT ;  /* 0x000000050d0d7c12 */ /* 0x000fe2000f8e3cff */
[----:B------:R-:W-:Y:S01]  /*2060*/  HGMMA.64x128x16.F32 R88, gdesc[UR16].tnspB, R88 ;  /* 0x41e00000105879f0 */ /* 0x000fe20008700858 */
[----:B------:R-:W-:-:S11]  /*2070*/  UIADD3.64 UR16, UR16, 0x200, URZ ;  /* 0x0000020010107897 */ /* 0x000fd6000fffe03f */
[----:B------:R-:W-:-:S12]  /*2080*/  HGMMA.64x128x16.F32 R24, gdesc[UR12].tnspB, R24 ;  /* 0x41e000000c1879f0 */ /* 0x000fd80008700818 */
[----:B------:R-:W-:Y:S01]  /*2090*/  HGMMA.64x128x16.F32 R24, gdesc[UR16].tnspB, R24, gsb0 ;  /* 0x41e00000101879f0 */ /* 0x000fe20008000818 */
[----:B------:R-:W-:Y:S05]  /*20a0*/  @!P0 BRA `(.L_x_49) ;  /* 0xfffffff800e88947 */ /* 0x000fea000383ffff */
.L_x_47:
[----:B------:R-:W-:Y:S02]  /*20b0*/  WARPGROUP.DEPBAR.LE gsb0, 0x0 ;  /* 0x00008000000079c5 */ /* 0x000fe40000010000 */
[----:B----4-:R-:W-:Y:S01]  /*20c0*/  BAR.SYNC.DEFER_BLOCKING 0x0 ;  /* 0x0000000000007b1d */ /* 0x010fe20000010000 */
[C---:B-1----:R-:W-:Y:S01]  /*20d0*/  IMAD.SHL.U32 R2, R0.reuse, 0x80, RZ ;  /* 0x0000008000027824 */ /* 0x042fe200078e00ff */
[----:B------:R-:W-:Y:S01]  /*20e0*/  F2FP.F16.F32.PACK_AB R88, R89, R88 ;  /* 0x000000585958723e */ /* 0x000fe200000000ff */
[----:B------:R-:W-:Y:S01]  /*20f0*/  IMAD.SHL.U32 R3, R0, 0x10, RZ ;  /* 0x0000001000037824 */ /* 0x000fe200078e00ff */
[----:B------:R-:W-:Y:S02]  /*2100*/  F2FP.F16.F32.PACK_AB R89, R91, R90 ;  /* 0x0000005a5b59723e */ /* 0x000fe400000000ff */
[----:B------:R-:W-:Y:S02]  /*2110*/  ELECT P0, URZ, PT ;  /* 0x00000000003f782f */ /* 0x000fe40003800000 */
[----:B------:R-:W-:Y:S01]  /*2120*/  LOP3.LUT R2, R2, 0x780, RZ, 0xc0, !PT ;  /* 0x0000078002027812 */ /* 0x000fe200078ec0ff */
[----:B------:R-:W-:Y:S01]  /*2130*/  ULOP3.LUT UR21, UR21, 0x1, URZ, 0xc0, !UPT ;  /* 0x0000000115157892 */ /* 0x000fe2000f8ec03f */
[----:B------:R-:W-:Y:S01]  /*2140*/  F2FP.F16.F32.PACK_AB R120, R121, R120 ;  /* 0x000000787978723e */ /* 0x000fe200000000ff */
[----:B------:R-:W-:Y:S01]  /*2150*/  UMOV UR10, UR11 ;  /* 0x0000000b000a7c82 */ /* 0x000fe20008000000 */
[----:B------:R-:W-:Y:S01]  /*2160*/  LOP3.LUT R3, R2, 0x70, R3, 0xf8, !PT ;  /* 0x0000007002037812 */ /* 0x000fe200078ef803 */
[----:B---3--:R-:W-:Y:S01]  /*2170*/  ULEA UR8, UR21, UR20, 0xf ;  /* 0x0000001415087291 */ /* 0x008fe2000f8e783f */
[----:B------:R-:W-:Y:S01]  /*2180*/  F2FP.F16.F32.PACK_AB R90, R93, R92 ;  /* 0x0000005c5d5a723e */ /* 0x000fe200000000ff */
[----:B------:R-:W-:Y:S01]  /*2190*/  ULEA UR9, UR21, UR28, 0x6 ;  /* 0x0000001c15097291 */ /* 0x000fe2000f8e303f */
[----:B------:R-:W-:Y:S01]  /*21a0*/  LOP3.LUT R3, R3, 0x10, R0, 0x78, !PT ;  /* 0x0000001003037812 */ /* 0x000fe200078e7800 */
[----:B------:R-:W-:Y:S01]  /*21b0*/  IMAD.SHL.U32 R0, R0, 0x40, RZ ;  /* 0x0000004000007824 */ /* 0x000fe200078e00ff */
[----:B------:R-:W-:-:S02]  /*21c0*/  F2FP.F16.F32.PACK_AB R91, R95, R94 ;  /* 0x0000005e5f5b723e */ /* 0x000fc400000000ff */
[----:B------:R-:W-:Y:S02]  /*21d0*/  F2FP.F16.F32.PACK_AB R121, R123, R122 ;  /* 0x0000007a7b79723e */ /* 0x000fe400000000ff */
[----:B------:R-:W-:Y:S02]  /*21e0*/  LOP3.LUT R0, R3, 0x3800, R0, 0xf8, !PT ;  /* 0x0000380003007812 */ /* 0x000fe400078ef800 */
[----:B------:R-:W-:Y:S01]  /*21f0*/  F2FP.F16.F32.PACK_AB R24, R25, R24 ;  /* 0x000000181918723e */ /* 0x000fe200000000ff */
[----:B------:R-:W1:Y:S02]  /*2200*/  @!P2 SYNCS.CCTL.IV [UR20+0x12000] ;  /* 0x01200000ff00a9b1 */ /* 0x000e640008000014 */
[----:B-1----:R-:W-:Y:S01]  /*2210*/  BAR.SYNC.DEFER_BLOCKING 0x0 ;  /* 0x0000000000007b1d */ /* 0x002fe20000010000 */
[C---:B------:R-:W-:Y:S01]  /*2220*/  LOP3.LUT R3, R0.reuse, 0x20, RZ, 0x3c, !PT ;  /* 0x0000002000037812 */ /* 0x040fe200078e3cff */
[----:B------:R-:W-:Y:S01]  /*2230*/  VIADD R2, R0, UR20 ;  /* 0x0000001400027c36 */ /* 0x000fe20008000000 */
[----:B------:R-:W-:-:S02]  /*2240*/  F2FP.F16.F32.PACK_AB R122, R125, R124 ;  /* 0x0000007c7d7a723e */ /* 0x000fc400000000ff */
[----:B------:R-:W-:Y:S01]  /*2250*/  F2FP.F16.F32.PACK_AB R123, R127, R126 ;  /* 0x0000007e7f7b723e */ /* 0x000fe200000000ff */
[----:B------:R-:W-:Y:S01]  /*2260*/  VIADD R3, R3, UR20 ;  /* 0x0000001403037c36 */ /* 0x000fe20008000000 */
[----:B------:R-:W-:Y:S02]  /*2270*/  F2FP.F16.F32.PACK_AB R25, R27, R26 ;  /* 0x0000001a1b19723e */ /* 0x000fe400000000ff */
[----:B------:R-:W-:Y:S02]  /*2280*/  F2FP.F16.F32.PACK_AB R56, R57, R56 ;  /* 0x000000383938723e */ /* 0x000fe400000000ff */
[----:B------:R-:W-:Y:S02]  /*2290*/  F2FP.F16.F32.PACK_AB R96, R97, R96 ;  /* 0x000000606160723e */ /* 0x000fe400000000ff */
[----:B------:R-:W-:Y:S02]  /*22a0*/  F2FP.F16.F32.PACK_AB R26, R29, R28 ;  /* 0x0000001c1d1a723e */ /* 0x000fe400000000ff */
[----:B------:R-:W-:-:S02]  /*22b0*/  F2FP.F16.F32.PACK_AB R27, R31, R30 ;  /* 0x0000001e1f1b723e */ /* 0x000fc400000000ff */
[----:B------:R-:W-:Y:S02]  /*22c0*/  F2FP.F16.F32.PACK_AB R57, R59, R58 ;  /* 0x0000003a3b39723e */ /* 0x000fe400000000ff */
[----:B------:R-:W-:Y:S02]  /*22d0*/  F2FP.F16.F32.PACK_AB R97, R99, R98 ;  /* 0x000000626361723e */ /* 0x000fe400000000ff */
[----:B------:R-:W-:Y:S02]  /*22e0*/  F2FP.F16.F32.PACK_AB R128, R129, R128 ;  /* 0x000000808180723e */ /* 0x000fe400000000ff */
[----:B------:R-:W-:Y:S01]  /*22f0*/  F2FP.F16.F32.PACK_AB R58, R61, R60 ;  /* 0x0000003c3d3a723e */ /* 0x000fe200000000ff */
[----:B------:R-:W1:Y:S02]  /*2300*/  @!P2 SYNCS.CCTL.IV [UR20+0x12008] ;  /* 0x01200800ff00a9b1 */ /* 0x000e640008000014 */
[----:B-1----:R-:W-:Y:S01]  /*2310*/  BAR.SYNC.DEFER_BLOCKING 0x0 ;  /* 0x0000000000007b1d */ /* 0x002fe20000010000 */
[----:B------:R-:W-:-:S02]  /*2320*/  F2FP.F16.F32.PACK_AB R59, R63, R62 ;  /* 0x0000003e3f3b723e */ /* 0x000fc400000000ff */
[----:B------:R-:W-:Y:S02]  /*2330*/  LOP3.LUT R4, R0, 0x40, RZ, 0x3c, !PT ;  /* 0x0000004000047812 */ /* 0x000fe400078e3cff */
[----:B------:R-:W-:Y:S02]  /*2340*/  F2FP.F16.F32.PACK_AB R98, R101, R100 ;  /* 0x000000646562723e */ /* 0x000fe400000000ff */
[----:B------:R-:W-:Y:S01]  /*2350*/  F2FP.F16.F32.PACK_AB R99, R103, R102 ;  /* 0x000000666763723e */ /* 0x000fe200000000ff */
[----:B------:R-:W-:Y:S01]  /*2360*/  VIADD R4, R4, UR20 ;  /* 0x0000001404047c36 */ /* 0x000fe20008000000 */
[----:B------:R-:W-:Y:S02]  /*2370*/  F2FP.F16.F32.PACK_AB R129, R131, R130 ;  /* 0x000000828381723e */ /* 0x000fe400000000ff */
[----:B------:R-:W-:Y:S02]  /*2380*/  F2FP.F16.F32.PACK_AB R32, R33, R32 ;  /* 0x000000202120723e */ /* 0x000fe400000000ff */
[----:B------:R-:W-:-:S02]  /*2390*/  F2FP.F16.F32.PACK_AB R130, R133, R132 ;  /* 0x000000848582723e */ /* 0x000fc400000000ff */
[----:B------:R-:W-:Y:S02]  /*23a0*/  F2FP.F16.F32.PACK_AB R131, R135, R134 ;  /* 0x000000868783723e */ /* 0x000fe400000000ff */
[----:B------:R-:W-:Y:S02]  /*23b0*/  F2FP.F16.F32.PACK_AB R33, R35, R34 ;  /* 0x000000222321723e */ /* 0x000fe400000000ff */
[----:B------:R-:W-:Y:S02]  /*23c0*/  F2FP.F16.F32.PACK_AB R64, R65, R64 ;  /* 0x000000404140723e */ /* 0x000fe400000000ff */
[----:B------:R-:W-:Y:S02]  /*23d0*/  F2FP.F16.F32.PACK_AB R104, R105, R104 ;  /* 0x000000686968723e */ /* 0x000fe400000000ff */
[----:B------:R-:W-:Y:S01]  /*23e0*/  F2FP.F16.F32.PACK_AB R34, R37, R36 ;  /* 0x000000242522723e */ /* 0x000fe200000000ff */
[----:B------:R-:W1:Y:S02]  /*23f0*/  @!P2 SYNCS.CCTL.IV [UR20+0x12010] ;  /* 0x01201000ff00a9b1 */ /* 0x000e640008000014 */
[----:B-1----:R-:W-:Y:S01]  /*2400*/  STSM.16.M88.4 [R2], R88 ;  /* 0x0000005802007844 */ /* 0x002fe20000000200 */
[----:B------:R-:W-:-:S02]  /*2410*/  F2FP.F16.F32.PACK_AB R35, R39, R38 ;  /* 0x000000262723723e */ /* 0x000fc400000000ff */
[----:B------:R-:W-:Y:S01]  /*2420*/  F2FP.F16.F32.PACK_AB R65, R67, R66 ;  /* 0x000000424341723e */ /* 0x000fe200000000ff */
[----:B------:R-:W-:Y:S01]  /*2430*/  STSM.16.M88.4 [R2+0x8000], R120 ;  /* 0x0080007802007844 */ /* 0x000fe20000000200 */
[----:B------:R-:W-:Y:S02]  /*2440*/  F2FP.F16.F32.PACK_AB R105, R107, R106 ;  /* 0x0000006a6b69723e */ /* 0x000fe400000000ff */
[----:B------:R-:W-:Y:S01]  /*2450*/  F2FP.F16.F32.PACK_AB R136, R137, R136 ;  /* 0x000000888988723e */ /* 0x000fe200000000ff */
[----:B------:R-:W-:Y:S01]  /*2460*/  STSM.16.M88.4 [R2+0x4000], R24 ;  /* 0x0040001802007844 */ /* 0x000fe20000000200 */
[----:B------:R-:W-:Y:S02]  /*2470*/  F2FP.F16.F32.PACK_AB R66, R69, R68 ;  /* 0x000000444542723e */ /* 0x000fe400000000ff */
[----:B------:R-:W-:Y:S01]  /*2480*/  F2FP.F16.F32.PACK_AB R67, R71, R70 ;  /* 0x000000464743723e */ /* 0x000fe200000000ff */
[----:B------:R-:W-:Y:S01]  /*2490*/  STSM.16.M88.4 [R2+0xc000], R56 ;  /* 0x00c0003802007844 */ /* 0x000fe20000000200 */
[----:B------:R-:W-:-:S02]  /*24a0*/  LOP3.LUT R0, R0, 0x60, RZ, 0x3c, !PT ;  /* 0x0000006000007812 */ /* 0x000fc400078e3cff */
[----:B------:R-:W-:Y:S01]  /*24b0*/  F2FP.F16.F32.PACK_AB R106, R109, R108 ;  /* 0x0000006c6d6a723e */ /* 0x000fe200000000ff */
[----:B------:R-:W-:Y:S01]  /*24c0*/  STSM.16.M88.4 [R3], R96 ;  /* 0x0000006003007844 */ /* 0x000fe20000000200 */
[----:B------:R-:W-:Y:S01]  /*24d0*/  F2FP.F16.F32.PACK_AB R107, R111, R110 ;  /* 0x0000006e6f6b723e */ /* 0x000fe200000000ff */
[----:B------:R-:W-:Y:S01]  /*24e0*/  VIADD R0, R0, UR20 ;  /* 0x0000001400007c36 */ /* 0x000fe20008000000 */
[----:B------:R-:W-:Y:S01]  /*24f0*/  F2FP.F16.F32.PACK_AB R137, R139, R138 ;  /* 0x0000008a8b89723e */ /* 0x000fe200000000ff */
[----:B------:R-:W-:Y:S01]  /*2500*/  STSM.16.M88.4 [R3+0x8000], R128 ;  /* 0x0080008003007844 */ /* 0x000fe20000000200 */
[----:B------:R-:W-:Y:S02]  /*2510*/  F2FP.F16.F32.PACK_AB R40, R41, R40 ;  /* 0x000000282928723e */ /* 0x000fe400000000ff */
[----:B------:R-:W-:Y:S01]  /*2520*/  F2FP.F16.F32.PACK_AB R138, R141, R140 ;  /* 0x0000008c8d8a723e */ /* 0x000fe200000000ff */
[----:B------:R-:W-:Y:S01]  /*2530*/  STSM.16.M88.4 [R3+0x4000], R32 ;  /* 0x0040002003007844 */ /* 0x000fe20000000200 */
[----:B------:R-:W-:-:S02]  /*2540*/  F2FP.F16.F32.PACK_AB R139, R143, R142 ;  /* 0x0000008e8f8b723e */ /* 0x000fc400000000ff */
[----:B------:R-:W-:Y:S01]  /*2550*/  F2FP.F16.F32.PACK_AB R41, R43, R42 ;  /* 0x0000002a2b29723e */ /* 0x000fe200000000ff */
[----:B------:R-:W-:Y:S01]  /*2560*/  STSM.16.M88.4 [R3+0xc000], R64 ;  /* 0x00c0004003007844 */ /* 0x000fe20000000200 */
[----:B------:R-:W-:Y:S02]  /*2570*/  F2FP.F16.F32.PACK_AB R72, R73, R72 ;  /* 0x000000484948723e */ /* 0x000fe400000000ff */
[----:B------:R-:W-:Y:S01]  /*2580*/  F2FP.F16.F32.PACK_AB R112, R113, R112 ;  /* 0x000000707170723e */ /* 0x000fe200000000ff */
[----:B------:R-:W-:Y:S01]  /*2590*/  STSM.16.M88.4 [R4], R104 ;  /* 0x0000006804007844 */ /* 0x000fe20000000200 */
[----:B------:R-:W-:Y:S02]  /*25a0*/  F2FP.F16.F32.PACK_AB R42, R45, R44 ;  /* 0x0000002c2d2a723e */ /* 0x000fe400000000ff */
[----:B------:R-:W-:Y:S01]  /*25b0*/  F2FP.F16.F32.PACK_AB R43, R47, R46 ;  /* 0x0000002e2f2b723e */ /* 0x000fe200000000ff */
[----:B------:R-:W-:Y:S01]  /*25c0*/  STSM.16.M88.4 [R4+0x8000], R136 ;  /* 0x0080008804007844 */ /* 0x000fe20000000200 */
[----:B------:R-:W-:-:S02]  /*25d0*/  F2FP.F16.F32.PACK_AB R73, R75, R74 ;  /* 0x0000004a4b49723e */ /* 0x000fc400000000ff */
[----:B------:R-:W-:Y:S01]  /*25e0*/  F2FP.F16.F32.PACK_AB R113, R115, R114 ;  /* 0x000000727371723e */ /* 0x000fe200000000ff */
[----:B------:R-:W-:Y:S01]  /*25f0*/  STSM.16.M88.4 [R4+0x4000], R40 ;  /* 0x0040002804007844 */ /* 0x000fe20000000200 */
[----:B------:R-:W-:Y:S02]  /*2600*/  F2FP.F16.F32.PACK_AB R144, R145, R144 ;  /* 0x000000909190723e */ /* 0x000fe400000000ff */
[----:B------:R-:W-:Y:S02]  /*2610*/  F2FP.F16.F32.PACK_AB R74, R77, R76 ;  /* 0x0000004c4d4a723e */ /* 0x000fe400000000ff */
[----:B------:R-:W-:Y:S02]  /*2620*/  F2FP.F16.F32.PACK_AB R75, R79, R78 ;  /* 0x0000004e4f4b723e */ /* 0x000fe400000000ff */
[----:B------:R-:W-:Y:S02]  /*2630*/  F2FP.F16.F32.PACK_AB R114, R117, R116 ;  /* 0x000000747572723e */ /* 0x000fe400000000ff */
[----:B------:R-:W-:Y:S01]  /*2640*/  F2FP.F16.F32.PACK_AB R115, R119, R118 ;  /* 0x000000767773723e */ /* 0x000fe200000000ff */
[----:B------:R-:W-:Y:S01]  /*2650*/  STSM.16.M88.4 [R4+0xc000], R72 ;  /* 0x00c0004804007844 */ /* 0x000fe20000000200 */
[----:B------:R-:W-:-:S02]  /*2660*/  F2FP.F16.F32.PACK_AB R145, R147, R146 ;  /* 0x000000929391723e */ /* 0x000fc400000000ff */
[----:B------:R-:W-:Y:S01]  /*2670*/  F2FP.F16.F32.PACK_AB R48, R49, R48 ;  /* 0x000000303130723e */ /* 0x000fe200000000ff */
[----:B------:R-:W-:Y:S01]  /*2680*/  STSM.16.M88.4 [R0], R112 ;  /* 0x0000007000007844 */ /* 0x000fe20000000200 */
[----:B------:R-:W-:Y:S02]  /*2690*/  F2FP.F16.F32.PACK_AB R146, R149, R148 ;  /* 0x000000949592723e */ /* 0x000fe400000000ff */
[----:B------:R-:W-:Y:S02]  /*26a0*/  F2FP.F16.F32.PACK_AB R147, R151, R150 ;  /* 0x000000969793723e */ /* 0x000fe400000000ff */
[----:B------:R-:W-:Y:S02]  /*26b0*/  F2FP.F16.F32.PACK_AB R49, R51, R50 ;  /* 0x000000323331723e */ /* 0x000fe400000000ff */
[----:B------:R-:W-:Y:S01]  /*26c0*/  F2FP.F16.F32.PACK_AB R80, R81, R80 ;  /* 0x000000505150723e */ /* 0x000fe200000000ff */
[----:B------:R-:W-:Y:S01]  /*26d0*/  STSM.16.M88.4 [R0+0x8000], R144 ;  /* 0x0080009000007844 */ /* 0x000fe20000000200 */
[----:B------:R-:W-:-:S02]  /*26e0*/  F2FP.F16.F32.PACK_AB R50, R53, R52 ;  /* 0x000000343532723e */ /* 0x000fc400000000ff */
[----:B------:R-:W-:Y:S02]  /*26f0*/  F2FP.F16.F32.PACK_AB R51, R55, R54 ;  /* 0x000000363733723e */ /* 0x000fe400000000ff */
[----:B------:R-:W-:Y:S02]  /*2700*/  F2FP.F16.F32.PACK_AB R81, R83, R82 ;  /* 0x000000525351723e */ /* 0x000fe400000000ff */
[----:B------:R-:W-:Y:S01]  /*2710*/  F2FP.F16.F32.PACK_AB R82, R85, R84 ;  /* 0x000000545552723e */ /* 0x000fe200000000ff */
[----:B------:R-:W-:Y:S01]  /*2720*/  STSM.16.M88.4 [R0+0x4000], R48 ;  /* 0x0040003000007844 */ /* 0x000fe20000000200 */
[----:B------:R-:W-:Y:S02]  /*2730*/  F2FP.F16.F32.PACK_AB R83, R87, R86 ;  /* 0x000000565753723e */ /* 0x000fe400000000ff */
[----:B------:R-:W-:-:S03]  /*2740*/  ISETP.LT.U32.AND P0, PT, R6, 0x40, P0 ;  /* 0x000000400600780c */ /* 0x000fc60000701070 */
[----:B------:R-:W-:Y:S01]  /*2750*/  STSM.16.M88.4 [R0+0xc000], R80 ;  /* 0x00c0005000007844 */ /* 0x000fe20000000200 */
[----:B------:R1:W-:Y:S06]  /*2760*/  MEMBAR.ALL.CTA ;  /* 0x0000000000007992 */ /* 0x0003ec0000008000 */
[----:B-1----:R-:W1:Y:S03]  /*2770*/  FENCE.VIEW.ASYNC.S ;  /* 0x00000000000073c6 */ /* 0x002e660000000000 */
[----:B-1----:R-:W-:Y:S01]  /*2780*/  VOTEU.ANY UP0, P0 ;  /* 0x00000000003f7886 */ /* 0x002fe20000000100 */
[----:B------:R-:W-:-:S04]  /*2790*/  VOTEU.ANY UP1, P0 ;  /* 0x00000000003f7886 */ /* 0x000fc80000020100 */
[----:B------:R-:W-:Y:S01]  /*27a0*/  @UP0 UMOV UR4, UR26 ;  /* 0x0000001a00040c82 */ /* 0x000fe20008000000 */
[----:B------:R-:W-:Y:S01]  /*27b0*/  @UP0 UMOV UR5, UR27 ;  /* 0x0000001b00050c82 */ /* 0x000fe20008000000 */
[----:B------:R-:W-:Y:S06]  /*27c0*/  BAR.SYNC.DEFER_BLOCKING 0x0 ;  /* 0x0000000000007b1d */ /* 0x000fec0000010000 */
[----:B------:R1:W-:Y:S01]  /*27d0*/  @UP1 UTMASTG.2D [UR8], [UR4] ;  /* 0x00000008040013b5 */ /* 0x0003e20008008000 */
[----:B------:R0:W-:Y:S01]  /*27e0*/  UTMACMDFLUSH ;  /* 0x00000000000079b7 */ /* 0x0001e20000000000 */
[----:B------:R-:W-:-:S04]  /*27f0*/  DEPBAR.LE SB0, 0x0 ;  /* 0x000080000000791a */ /* 0x000fc80000000000 */
[----:B------:R-:W-:Y:S06]  /*2800*/  BAR.SYNC.DEFER_BLOCKING 0x0 ;  /* 0x0000000000007b1d */ /* 0x000fec0000010000 */
[----:B-1----:R-:W-:Y:S05]  /*2810*/  EXIT ;  /* 0x000000000000794d */ /* 0x002fea0003800000 */
.L_x_48:
[----:B------:R-:W1:Y:S02]  /*2820*/  SYNCS.PHASECHK.TRANS64.TRYWAIT P0, [UR32+0x12000], R2 ;  /* 0x01200002ff0075a7 */ /* 0x000e640008000160 */
[----:B-1----:R-:W-:Y:S05]  /*2830*/  @!P0 BRA `(.L_x_48) ;  /* 0xfffffffc00f88947 */ /* 0x002fea000383ffff */
[----:B------:R-:W-:Y:S05]  /*2840*/  BRA `(.L_x_50) ;  /* 0xfffffff400b47947 */ /* 0x000fea000383ffff */
.L_x_51:
[----:B------:R-:W-:-:S00]  /*2850*/  BRA `(.L_x_51) ;  /* 0xfffffffc00fc7947 */ /* 0x000fc0000383ffff */
[----:B------:R-:W-:-:S00]  /*2860*/  NOP ;  /* 0x0000000000007918 */ /* 0x000fc00000000000 */
        /* <DEDUP_REMOVED lines=9> */
.L_x_52:


//--------------------- .nv.shared.gluon_wgmma    --------------------------
	.section	.nv.shared.gluon_wgmma,"aw",@nobits
	.sectionflags	@""
	.align	16
	.zero		1024


//--------------------- .nv.shared.reserved.0     --------------------------
	.section	.nv.shared.reserved.0,"aw",@nobits
	.weak		__nv_reservedSMEM_offset_0_alias
	.size		__nv_reservedSMEM_offset_0_alias, 0, 0
	.other		__nv_reservedSMEM_offset_0_alias,@"STO_CUDA_RESERVED_SHARED STV_DEFAULT"
__nv_reservedSMEM_offset_0_alias:
	.zero		0


//--------------------- .nv.constant0.gluon_wgmma --------------------------
	.section	.nv.constant0.gluon_wgmma,"a",@progbits
	.sectionflags	@""
	.align	4
.nv.constant0.gluon_wgmma:
	.zero		608


//--------------------- SYMBOLS --------------------------

	.type		.nv.reservedSmem.offset0,@object
	.size		.nv.reservedSmem.offset0,0x4
